//
// Generated by NVIDIA NVVM Compiler
//
// Compiler Build ID: CL-36424714
// Cuda compilation tools, release 13.0, V13.0.88
// Based on NVVM 20.0.0
//

.version 9.0
.target sm_100
.address_size 64

	// .globl	_Z10update_preiidfPdS_S_S_S_
.func  (.param .b64 func_retval0) __internal_accurate_pow
(
	.param .b64 __internal_accurate_pow_param_0
)
;

.visible .entry _Z10update_preiidfPdS_S_S_S_(
	.param .u32 _Z10update_preiidfPdS_S_S_S__param_0,
	.param .u32 _Z10update_preiidfPdS_S_S_S__param_1,
	.param .f64 _Z10update_preiidfPdS_S_S_S__param_2,
	.param .f32 _Z10update_preiidfPdS_S_S_S__param_3,
	.param .u64 .ptr .align 1 _Z10update_preiidfPdS_S_S_S__param_4,
	.param .u64 .ptr .align 1 _Z10update_preiidfPdS_S_S_S__param_5,
	.param .u64 .ptr .align 1 _Z10update_preiidfPdS_S_S_S__param_6,
	.param .u64 .ptr .align 1 _Z10update_preiidfPdS_S_S_S__param_7,
	.param .u64 .ptr .align 1 _Z10update_preiidfPdS_S_S_S__param_8
)
{
	.reg .pred 	%p<12>;
	.reg .b32 	%r<41>;
	.reg .b32 	%f<2>;
	.reg .b64 	%rd<27>;
	.reg .b64 	%fd<76>;

	ld.param.u32 	%r25, [_Z10update_preiidfPdS_S_S_S__param_0];
	ld.param.u32 	%r24, [_Z10update_preiidfPdS_S_S_S__param_1];
	ld.param.f64 	%fd10, [_Z10update_preiidfPdS_S_S_S__param_2];
	ld.param.f32 	%f1, [_Z10update_preiidfPdS_S_S_S__param_3];
	ld.param.u64 	%rd8, [_Z10update_preiidfPdS_S_S_S__param_4];
	ld.param.u64 	%rd4, [_Z10update_preiidfPdS_S_S_S__param_5];
	ld.param.u64 	%rd5, [_Z10update_preiidfPdS_S_S_S__param_6];
	ld.param.u64 	%rd6, [_Z10update_preiidfPdS_S_S_S__param_7];
	ld.param.u64 	%rd7, [_Z10update_preiidfPdS_S_S_S__param_8];
	cvta.to.global.u64 	%rd1, %rd8;
	mov.u32 	%r26, %ctaid.x;
	mov.u32 	%r27, %ntid.x;
	mul.lo.s32 	%r1, %r26, %r27;
	mov.u32 	%r2, %tid.x;
	add.s32 	%r3, %r1, %r2;
	setp.ge.s32 	%p1, %r3, %r25;
	@%p1 bra 	$L__BB0_16;
	rem.s32 	%r28, %r3, %r24;
	setp.ne.s32 	%p2, %r28, 0;
	@%p2 bra 	$L__BB0_15;
	div.s32 	%r29, %r3, %r24;
	cvta.to.global.u64 	%rd9, %rd7;
	mul.wide.s32 	%rd10, %r29, 8;
	add.s64 	%rd2, %rd9, %rd10;
	mov.b64 	%rd11, 0;
	st.global.u64 	[%rd2], %rd11;
	setp.lt.s32 	%p3, %r24, 1;
	@%p3 bra 	$L__BB0_15;
	and.b32  	%r4, %r24, 15;
	setp.lt.u32 	%p4, %r24, 16;
	mov.b32 	%r37, 0;
	mov.f64 	%fd72, 0d0000000000000000;
	@%p4 bra 	$L__BB0_6;
	and.b32  	%r37, %r24, 2147483632;
	neg.s32 	%r35, %r37;
	add.s64 	%rd3, %rd1, 64;
	mov.f64 	%fd72, 0d0000000000000000;
	mov.u32 	%r34, %r3;
$L__BB0_5:
	.pragma "nounroll";
	mul.wide.s32 	%rd12, %r34, 8;
	add.s64 	%rd13, %rd3, %rd12;
	ld.global.f64 	%fd13, [%rd13+-64];
	fma.rn.f64 	%fd14, %fd10, %fd13, %fd72;
	st.global.f64 	[%rd2], %fd14;
	ld.global.f64 	%fd15, [%rd13+-56];
	fma.rn.f64 	%fd16, %fd10, %fd15, %fd14;
	st.global.f64 	[%rd2], %fd16;
	ld.global.f64 	%fd17, [%rd13+-48];
	fma.rn.f64 	%fd18, %fd10, %fd17, %fd16;
	st.global.f64 	[%rd2], %fd18;
	ld.global.f64 	%fd19, [%rd13+-40];
	fma.rn.f64 	%fd20, %fd10, %fd19, %fd18;
	st.global.f64 	[%rd2], %fd20;
	ld.global.f64 	%fd21, [%rd13+-32];
	fma.rn.f64 	%fd22, %fd10, %fd21, %fd20;
	st.global.f64 	[%rd2], %fd22;
	ld.global.f64 	%fd23, [%rd13+-24];
	fma.rn.f64 	%fd24, %fd10, %fd23, %fd22;
	st.global.f64 	[%rd2], %fd24;
	ld.global.f64 	%fd25, [%rd13+-16];
	fma.rn.f64 	%fd26, %fd10, %fd25, %fd24;
	st.global.f64 	[%rd2], %fd26;
	ld.global.f64 	%fd27, [%rd13+-8];
	fma.rn.f64 	%fd28, %fd10, %fd27, %fd26;
	st.global.f64 	[%rd2], %fd28;
	ld.global.f64 	%fd29, [%rd13];
	fma.rn.f64 	%fd30, %fd10, %fd29, %fd28;
	st.global.f64 	[%rd2], %fd30;
	ld.global.f64 	%fd31, [%rd13+8];
	fma.rn.f64 	%fd32, %fd10, %fd31, %fd30;
	st.global.f64 	[%rd2], %fd32;
	ld.global.f64 	%fd33, [%rd13+16];
	fma.rn.f64 	%fd34, %fd10, %fd33, %fd32;
	st.global.f64 	[%rd2], %fd34;
	ld.global.f64 	%fd35, [%rd13+24];
	fma.rn.f64 	%fd36, %fd10, %fd35, %fd34;
	st.global.f64 	[%rd2], %fd36;
	ld.global.f64 	%fd37, [%rd13+32];
	fma.rn.f64 	%fd38, %fd10, %fd37, %fd36;
	st.global.f64 	[%rd2], %fd38;
	ld.global.f64 	%fd39, [%rd13+40];
	fma.rn.f64 	%fd40, %fd10, %fd39, %fd38;
	st.global.f64 	[%rd2], %fd40;
	ld.global.f64 	%fd41, [%rd13+48];
	fma.rn.f64 	%fd42, %fd10, %fd41, %fd40;
	st.global.f64 	[%rd2], %fd42;
	ld.global.f64 	%fd43, [%rd13+56];
	fma.rn.f64 	%fd72, %fd10, %fd43, %fd42;
	st.global.f64 	[%rd2], %fd72;
	add.s32 	%r35, %r35, 16;
	add.s32 	%r34, %r34, 16;
	setp.ne.s32 	%p5, %r35, 0;
	@%p5 bra 	$L__BB0_5;
$L__BB0_6:
	setp.eq.s32 	%p6, %r4, 0;
	@%p6 bra 	$L__BB0_15;
	and.b32  	%r12, %r24, 7;
	setp.lt.u32 	%p7, %r4, 8;
	@%p7 bra 	$L__BB0_9;
	add.s32 	%r31, %r37, %r3;
	mul.wide.s32 	%rd14, %r31, 8;
	add.s64 	%rd15, %rd1, %rd14;
	ld.global.f64 	%fd44, [%rd15];
	fma.rn.f64 	%fd45, %fd10, %fd44, %fd72;
	st.global.f64 	[%rd2], %fd45;
	ld.global.f64 	%fd46, [%rd15+8];
	fma.rn.f64 	%fd47, %fd10, %fd46, %fd45;
	st.global.f64 	[%rd2], %fd47;
	ld.global.f64 	%fd48, [%rd15+16];
	fma.rn.f64 	%fd49, %fd10, %fd48, %fd47;
	st.global.f64 	[%rd2], %fd49;
	ld.global.f64 	%fd50, [%rd15+24];
	fma.rn.f64 	%fd51, %fd10, %fd50, %fd49;
	st.global.f64 	[%rd2], %fd51;
	ld.global.f64 	%fd52, [%rd15+32];
	fma.rn.f64 	%fd53, %fd10, %fd52, %fd51;
	st.global.f64 	[%rd2], %fd53;
	ld.global.f64 	%fd54, [%rd15+40];
	fma.rn.f64 	%fd55, %fd10, %fd54, %fd53;
	st.global.f64 	[%rd2], %fd55;
	ld.global.f64 	%fd56, [%rd15+48];
	fma.rn.f64 	%fd57, %fd10, %fd56, %fd55;
	st.global.f64 	[%rd2], %fd57;
	ld.global.f64 	%fd58, [%rd15+56];
	fma.rn.f64 	%fd72, %fd10, %fd58, %fd57;
	st.global.f64 	[%rd2], %fd72;
	add.s32 	%r37, %r37, 8;
$L__BB0_9:
	setp.eq.s32 	%p8, %r12, 0;
	@%p8 bra 	$L__BB0_15;
	and.b32  	%r15, %r24, 3;
	setp.lt.u32 	%p9, %r12, 4;
	@%p9 bra 	$L__BB0_12;
	add.s32 	%r32, %r37, %r3;
	mul.wide.s32 	%rd16, %r32, 8;
	add.s64 	%rd17, %rd1, %rd16;
	ld.global.f64 	%fd59, [%rd17];
	fma.rn.f64 	%fd60, %fd10, %fd59, %fd72;
	st.global.f64 	[%rd2], %fd60;
	ld.global.f64 	%fd61, [%rd17+8];
	fma.rn.f64 	%fd62, %fd10, %fd61, %fd60;
	st.global.f64 	[%rd2], %fd62;
	ld.global.f64 	%fd63, [%rd17+16];
	fma.rn.f64 	%fd64, %fd10, %fd63, %fd62;
	st.global.f64 	[%rd2], %fd64;
	ld.global.f64 	%fd65, [%rd17+24];
	fma.rn.f64 	%fd72, %fd10, %fd65, %fd64;
	st.global.f64 	[%rd2], %fd72;
	add.s32 	%r37, %r37, 4;
$L__BB0_12:
	setp.eq.s32 	%p10, %r15, 0;
	@%p10 bra 	$L__BB0_15;
	add.s32 	%r33, %r2, %r37;
	add.s32 	%r40, %r33, %r1;
	neg.s32 	%r39, %r15;
$L__BB0_14:
	.pragma "nounroll";
	mul.wide.s32 	%rd18, %r40, 8;
	add.s64 	%rd19, %rd1, %rd18;
	ld.global.f64 	%fd66, [%rd19];
	fma.rn.f64 	%fd72, %fd10, %fd66, %fd72;
	st.global.f64 	[%rd2], %fd72;
	add.s32 	%r40, %r40, 1;
	add.s32 	%r39, %r39, 1;
	setp.ne.s32 	%p11, %r39, 0;
	@%p11 bra 	$L__BB0_14;
$L__BB0_15:
	cvta.to.global.u64 	%rd20, %rd4;
	mul.wide.s32 	%rd21, %r3, 8;
	add.s64 	%rd22, %rd20, %rd21;
	ld.global.f64 	%fd67, [%rd22];
	cvt.f64.f32 	%fd68, %f1;
	cvta.to.global.u64 	%rd23, %rd6;
	add.s64 	%rd24, %rd23, %rd21;
	ld.global.f64 	%fd69, [%rd24];
	fma.rn.f64 	%fd70, %fd69, %fd68, %fd67;
	cvta.to.global.u64 	%rd25, %rd5;
	add.s64 	%rd26, %rd25, %rd21;
	st.global.f64 	[%rd26], %fd70;
$L__BB0_16:
	ret;

}
	// .globl	_Z9update_uliiidddfPdS_S_S_
.visible .entry _Z9update_uliiidddfPdS_S_S_(
	.param .u32 _Z9update_uliiidddfPdS_S_S__param_0,
	.param .u32 _Z9update_uliiidddfPdS_S_S__param_1,
	.param .u32 _Z9update_uliiidddfPdS_S_S__param_2,
	.param .f64 _Z9update_uliiidddfPdS_S_S__param_3,
	.param .f64 _Z9update_uliiidddfPdS_S_S__param_4,
	.param .f64 _Z9update_uliiidddfPdS_S_S__param_5,
	.param .f32 _Z9update_uliiidddfPdS_S_S__param_6,
	.param .u64 .ptr .align 1 _Z9update_uliiidddfPdS_S_S__param_7,
	.param .u64 .ptr .align 1 _Z9update_uliiidddfPdS_S_S__param_8,
	.param .u64 .ptr .align 1 _Z9update_uliiidddfPdS_S_S__param_9,
	.param .u64 .ptr .align 1 _Z9update_uliiidddfPdS_S_S__param_10
)
{
	.reg .pred 	%p<15>;
	.reg .b32 	%r<63>;
	.reg .b32 	%f<2>;
	.reg .b64 	%rd<30>;
	.reg .b64 	%fd<110>;

	ld.param.u32 	%r31, [_Z9update_uliiidddfPdS_S_S__param_0];
	ld.param.u32 	%r29, [_Z9update_uliiidddfPdS_S_S__param_1];
	ld.param.u32 	%r30, [_Z9update_uliiidddfPdS_S_S__param_2];
	ld.param.f64 	%fd17, [_Z9update_uliiidddfPdS_S_S__param_4];
	ld.param.f64 	%fd18, [_Z9update_uliiidddfPdS_S_S__param_5];
	ld.param.f32 	%f1, [_Z9update_uliiidddfPdS_S_S__param_6];
	ld.param.u64 	%rd2, [_Z9update_uliiidddfPdS_S_S__param_7];
	ld.param.u64 	%rd5, [_Z9update_uliiidddfPdS_S_S__param_8];
	ld.param.u64 	%rd3, [_Z9update_uliiidddfPdS_S_S__param_9];
	ld.param.u64 	%rd4, [_Z9update_uliiidddfPdS_S_S__param_10];
	cvta.to.global.u64 	%rd1, %rd5;
	mov.u32 	%r32, %ctaid.x;
	mov.u32 	%r33, %ntid.x;
	mov.u32 	%r34, %tid.x;
	mad.lo.s32 	%r1, %r32, %r33, %r34;
	div.s32 	%r2, %r1, %r30;
	mul.lo.s32 	%r35, %r2, %r30;
	sub.s32 	%r3, %r1, %r35;
	setp.ge.s32 	%p1, %r1, %r31;
	mov.f64 	%fd109, 0d0000000000000000;
	@%p1 bra 	$L__BB1_16;
	cvta.to.global.u64 	%rd6, %rd4;
	setp.gt.s32 	%p2, %r2, 0;
	add.s32 	%r36, %r29, -1;
	cvt.s64.s32 	%rd7, %r36;
	add.s32 	%r37, %r2, -1;
	cvt.u64.u32 	%rd8, %r37;
	selp.b64 	%rd9, %rd8, %rd7, %p2;
	shl.b64 	%rd10, %rd9, 3;
	add.s64 	%rd11, %rd6, %rd10;
	ld.global.f64 	%fd20, [%rd11];
	mul.wide.s32 	%rd12, %r2, 8;
	add.s64 	%rd13, %rd6, %rd12;
	ld.global.f64 	%fd21, [%rd13];
	cvt.rn.f64.s32 	%fd22, %r3;
	mov.f64 	%fd23, 0dBFF0000000000000;
	{
	.reg .b32 %temp; 
	mov.b64 	{%temp, %r38}, %fd23;
	}
	{
	.reg .b32 %temp; 
	mov.b64 	{%temp, %r39}, %fd22;
	}
	shr.u32 	%r40, %r39, 20;
	and.b32  	%r41, %r40, 2047;
	add.s32 	%r42, %r41, -1012;
	mov.b64 	%rd14, %fd22;
	shl.b64 	%rd15, %rd14, %r42;
	setp.eq.s64 	%p3, %rd15, -9223372036854775808;
	{ // callseq 0, 0
	.param .b64 param0;
	st.param.f64 	[param0], %fd22;
	.param .b64 retval0;
	call.uni (retval0), 
	__internal_accurate_pow, 
	(
	param0
	);
	ld.param.f64 	%fd24, [retval0];
	} // callseq 0
	setp.lt.s32 	%p4, %r38, 0;
	neg.f64 	%fd26, %fd24;
	selp.f64 	%fd27, %fd26, %fd24, %p3;
	selp.f64 	%fd28, %fd27, %fd24, %p4;
	setp.eq.s32 	%p5, %r3, 0;
	selp.f64 	%fd29, 0d3FF0000000000000, %fd28, %p5;
	mul.f64 	%fd30, %fd20, %fd29;
	sub.f64 	%fd1, %fd21, %fd30;
	@%p5 bra 	$L__BB1_15;
	add.s32 	%r43, %r3, -1;
	shr.u32 	%r44, %r43, 31;
	add.s32 	%r45, %r43, %r44;
	and.b32  	%r46, %r45, -2;
	sub.s32 	%r58, %r43, %r46;
	setp.ge.s32 	%p6, %r58, %r3;
	@%p6 bra 	$L__BB1_15;
	add.f64 	%fd2, %fd18, %fd18;
	not.b32 	%r47, %r58;
	add.s32 	%r48, %r3, %r47;
	shr.u32 	%r49, %r48, 1;
	add.s32 	%r6, %r49, 1;
	setp.lt.u32 	%p7, %r48, 30;
	mov.f64 	%fd109, 0d0000000000000000;
	@%p7 bra 	$L__BB1_6;
	and.b32  	%r50, %r6, -16;
	neg.s32 	%r56, %r50;
	add.s32 	%r55, %r58, %r35;
	mov.f64 	%fd109, 0d0000000000000000;
$L__BB1_5:
	.pragma "nounroll";
	mul.wide.s32 	%rd17, %r55, 8;
	add.s64 	%rd18, %rd1, %rd17;
	ld.global.f64 	%fd35, [%rd18];
	fma.rn.f64 	%fd36, %fd2, %fd35, %fd109;
	ld.global.f64 	%fd37, [%rd18+16];
	fma.rn.f64 	%fd38, %fd2, %fd37, %fd36;
	ld.global.f64 	%fd39, [%rd18+32];
	fma.rn.f64 	%fd40, %fd2, %fd39, %fd38;
	ld.global.f64 	%fd41, [%rd18+48];
	fma.rn.f64 	%fd42, %fd2, %fd41, %fd40;
	ld.global.f64 	%fd43, [%rd18+64];
	fma.rn.f64 	%fd44, %fd2, %fd43, %fd42;
	ld.global.f64 	%fd45, [%rd18+80];
	fma.rn.f64 	%fd46, %fd2, %fd45, %fd44;
	ld.global.f64 	%fd47, [%rd18+96];
	fma.rn.f64 	%fd48, %fd2, %fd47, %fd46;
	ld.global.f64 	%fd49, [%rd18+112];
	fma.rn.f64 	%fd50, %fd2, %fd49, %fd48;
	ld.global.f64 	%fd51, [%rd18+128];
	fma.rn.f64 	%fd52, %fd2, %fd51, %fd50;
	ld.global.f64 	%fd53, [%rd18+144];
	fma.rn.f64 	%fd54, %fd2, %fd53, %fd52;
	ld.global.f64 	%fd55, [%rd18+160];
	fma.rn.f64 	%fd56, %fd2, %fd55, %fd54;
	ld.global.f64 	%fd57, [%rd18+176];
	fma.rn.f64 	%fd58, %fd2, %fd57, %fd56;
	ld.global.f64 	%fd59, [%rd18+192];
	fma.rn.f64 	%fd60, %fd2, %fd59, %fd58;
	ld.global.f64 	%fd61, [%rd18+208];
	fma.rn.f64 	%fd62, %fd2, %fd61, %fd60;
	ld.global.f64 	%fd63, [%rd18+224];
	fma.rn.f64 	%fd64, %fd2, %fd63, %fd62;
	ld.global.f64 	%fd65, [%rd18+240];
	fma.rn.f64 	%fd109, %fd2, %fd65, %fd64;
	add.s32 	%r58, %r58, 32;
	add.s32 	%r56, %r56, 16;
	add.s32 	%r55, %r55, 32;
	setp.ne.s32 	%p8, %r56, 0;
	@%p8 bra 	$L__BB1_5;
$L__BB1_6:
	and.b32  	%r16, %r6, 15;
	setp.eq.s32 	%p9, %r16, 0;
	@%p9 bra 	$L__BB1_15;
	and.b32  	%r17, %r6, 7;
	setp.lt.u32 	%p10, %r16, 8;
	@%p10 bra 	$L__BB1_9;
	add.s32 	%r51, %r58, %r35;
	mul.wide.s32 	%rd19, %r51, 8;
	add.s64 	%rd20, %rd1, %rd19;
	ld.global.f64 	%fd67, [%rd20];
	fma.rn.f64 	%fd68, %fd2, %fd67, %fd109;
	ld.global.f64 	%fd69, [%rd20+16];
	fma.rn.f64 	%fd70, %fd2, %fd69, %fd68;
	ld.global.f64 	%fd71, [%rd20+32];
	fma.rn.f64 	%fd72, %fd2, %fd71, %fd70;
	ld.global.f64 	%fd73, [%rd20+48];
	fma.rn.f64 	%fd74, %fd2, %fd73, %fd72;
	ld.global.f64 	%fd75, [%rd20+64];
	fma.rn.f64 	%fd76, %fd2, %fd75, %fd74;
	ld.global.f64 	%fd77, [%rd20+80];
	fma.rn.f64 	%fd78, %fd2, %fd77, %fd76;
	ld.global.f64 	%fd79, [%rd20+96];
	fma.rn.f64 	%fd80, %fd2, %fd79, %fd78;
	ld.global.f64 	%fd81, [%rd20+112];
	fma.rn.f64 	%fd109, %fd2, %fd81, %fd80;
	add.s32 	%r58, %r58, 16;
$L__BB1_9:
	setp.eq.s32 	%p11, %r17, 0;
	@%p11 bra 	$L__BB1_15;
	and.b32  	%r20, %r6, 3;
	setp.lt.u32 	%p12, %r17, 4;
	@%p12 bra 	$L__BB1_12;
	add.s32 	%r52, %r58, %r35;
	mul.wide.s32 	%rd21, %r52, 8;
	add.s64 	%rd22, %rd1, %rd21;
	ld.global.f64 	%fd83, [%rd22];
	fma.rn.f64 	%fd84, %fd2, %fd83, %fd109;
	ld.global.f64 	%fd85, [%rd22+16];
	fma.rn.f64 	%fd86, %fd2, %fd85, %fd84;
	ld.global.f64 	%fd87, [%rd22+32];
	fma.rn.f64 	%fd88, %fd2, %fd87, %fd86;
	ld.global.f64 	%fd89, [%rd22+48];
	fma.rn.f64 	%fd109, %fd2, %fd89, %fd88;
	add.s32 	%r58, %r58, 8;
$L__BB1_12:
	setp.eq.s32 	%p13, %r20, 0;
	@%p13 bra 	$L__BB1_15;
	add.s32 	%r62, %r58, %r35;
	neg.s32 	%r61, %r20;
$L__BB1_14:
	.pragma "nounroll";
	mul.wide.s32 	%rd23, %r62, 8;
	add.s64 	%rd24, %rd1, %rd23;
	ld.global.f64 	%fd90, [%rd24];
	fma.rn.f64 	%fd109, %fd2, %fd90, %fd109;
	add.s32 	%r62, %r62, 2;
	add.s32 	%r61, %r61, 1;
	setp.ne.s32 	%p14, %r61, 0;
	@%p14 bra 	$L__BB1_14;
$L__BB1_15:
	ld.param.f64 	%fd99, [_Z9update_uliiidddfPdS_S_S__param_3];
	shl.b32 	%r53, %r3, 1;
	or.b32  	%r54, %r53, 1;
	cvt.rn.f64.s32 	%fd91, %r54;
	div.rn.f64 	%fd92, %fd91, %fd17;
	mul.f64 	%fd93, %fd99, %fd92;
	sub.f64 	%fd94, %fd109, %fd1;
	mul.f64 	%fd95, %fd93, %fd94;
	cvt.f64.f32 	%fd96, %f1;
	cvta.to.global.u64 	%rd25, %rd2;
	mul.wide.s32 	%rd26, %r1, 8;
	add.s64 	%rd27, %rd25, %rd26;
	ld.global.f64 	%fd97, [%rd27];
	fma.rn.f64 	%fd98, %fd95, %fd96, %fd97;
	st.global.f64 	[%rd27], %fd98;
	cvta.to.global.u64 	%rd28, %rd3;
	add.s64 	%rd29, %rd28, %rd26;
	st.global.f64 	[%rd29], %fd95;
$L__BB1_16:
	ret;

}
.func  (.param .b64 func_retval0) __internal_accurate_pow(
	.param .b64 __internal_accurate_pow_param_0
)
{
	.reg .pred 	%p<8>;
	.reg .b32 	%r<46>;
	.reg .b32 	%f<3>;
	.reg .b64 	%fd<109>;

	ld.param.f64 	%fd10, [__internal_accurate_pow_param_0];
	mov.f64 	%fd11, 0d3FF0000000000000;
	{
	.reg .b32 %temp; 
	mov.b64 	{%temp, %r8}, %fd11;
	}
	{
	.reg .b32 %temp; 
	mov.b64 	{%r9, %temp}, %fd11;
	}
	shr.u32 	%r10, %r8, 20;
	setp.lt.u32 	%p1, %r8, 1048576;
	mov.f64 	%fd12, 0d4350000000000000;
	{
	.reg .b32 %temp; 
	mov.b64 	{%temp, %r11}, %fd12;
	}
	{
	.reg .b32 %temp; 
	mov.b64 	{%r12, %temp}, %fd12;
	}
	shr.u32 	%r13, %r11, 20;
	add.s32 	%r14, %r13, -54;
	selp.b32 	%r15, %r12, %r9, %p1;
	selp.b32 	%r16, %r11, %r8, %p1;
	selp.b32 	%r1, %r14, %r10, %p1;
	add.s32 	%r45, %r1, -1023;
	and.b32  	%r17, %r16, -2146435073;
	or.b32  	%r18, %r17, 1072693248;
	mov.b64 	%fd107, {%r15, %r18};
	setp.lt.u32 	%p2, %r18, 1073127583;
	@%p2 bra 	$L__BB2_2;
	{
	.reg .b32 %temp; 
	mov.b64 	{%r19, %temp}, %fd107;
	}
	{
	.reg .b32 %temp; 
	mov.b64 	{%temp, %r20}, %fd107;
	}
	add.s32 	%r21, %r20, -1048576;
	mov.b64 	%fd107, {%r19, %r21};
	add.s32 	%r45, %r1, -1022;
$L__BB2_2:
	add.f64 	%fd13, %fd107, 0dBFF0000000000000;
	add.f64 	%fd14, %fd107, 0d3FF0000000000000;
	rcp.approx.ftz.f64 	%fd15, %fd14;
	neg.f64 	%fd16, %fd14;
	fma.rn.f64 	%fd17, %fd16, %fd15, 0d3FF0000000000000;
	fma.rn.f64 	%fd18, %fd17, %fd17, %fd17;
	fma.rn.f64 	%fd19, %fd18, %fd15, %fd15;
	mul.f64 	%fd20, %fd13, %fd19;
	fma.rn.f64 	%fd21, %fd13, %fd19, %fd20;
	mul.f64 	%fd22, %fd21, %fd21;
	fma.rn.f64 	%fd23, %fd22, 0d3EB0F5FF7D2CAFE2, 0d3ED0F5D241AD3B5A;
	fma.rn.f64 	%fd24, %fd23, %fd22, 0d3EF3B20A75488A3F;
	fma.rn.f64 	%fd25, %fd24, %fd22, 0d3F1745CDE4FAECD5;
	fma.rn.f64 	%fd26, %fd25, %fd22, 0d3F3C71C7258A578B;
	fma.rn.f64 	%fd27, %fd26, %fd22, 0d3F6249249242B910;
	fma.rn.f64 	%fd28, %fd27, %fd22, 0d3F89999999999DFB;
	sub.f64 	%fd29, %fd13, %fd21;
	add.f64 	%fd30, %fd29, %fd29;
	neg.f64 	%fd31, %fd21;
	fma.rn.f64 	%fd32, %fd31, %fd13, %fd30;
	mul.f64 	%fd33, %fd19, %fd32;
	fma.rn.f64 	%fd34, %fd22, %fd28, 0d3FB5555555555555;
	mov.f64 	%fd35, 0d3FB5555555555555;
	sub.f64 	%fd36, %fd35, %fd34;
	fma.rn.f64 	%fd37, %fd22, %fd28, %fd36;
	add.f64 	%fd38, %fd37, 0dBC46A4CB00B9E7B0;
	add.f64 	%fd39, %fd34, %fd38;
	sub.f64 	%fd40, %fd34, %fd39;
	add.f64 	%fd41, %fd38, %fd40;
	mul.rn.f64 	%fd42, %fd21, %fd21;
	neg.f64 	%fd43, %fd42;
	fma.rn.f64 	%fd44, %fd21, %fd21, %fd43;
	{
	.reg .b32 %temp; 
	mov.b64 	{%r22, %temp}, %fd33;
	}
	{
	.reg .b32 %temp; 
	mov.b64 	{%temp, %r23}, %fd33;
	}
	add.s32 	%r24, %r23, 1048576;
	mov.b64 	%fd45, {%r22, %r24};
	fma.rn.f64 	%fd46, %fd21, %fd45, %fd44;
	mul.rn.f64 	%fd47, %fd42, %fd21;
	neg.f64 	%fd48, %fd47;
	fma.rn.f64 	%fd49, %fd42, %fd21, %fd48;
	fma.rn.f64 	%fd50, %fd42, %fd33, %fd49;
	fma.rn.f64 	%fd51, %fd46, %fd21, %fd50;
	mul.rn.f64 	%fd52, %fd39, %fd47;
	neg.f64 	%fd53, %fd52;
	fma.rn.f64 	%fd54, %fd39, %fd47, %fd53;
	fma.rn.f64 	%fd55, %fd39, %fd51, %fd54;
	fma.rn.f64 	%fd56, %fd41, %fd47, %fd55;
	add.f64 	%fd57, %fd52, %fd56;
	sub.f64 	%fd58, %fd52, %fd57;
	add.f64 	%fd59, %fd56, %fd58;
	add.f64 	%fd60, %fd21, %fd57;
	sub.f64 	%fd61, %fd21, %fd60;
	add.f64 	%fd62, %fd57, %fd61;
	add.f64 	%fd63, %fd59, %fd62;
	add.f64 	%fd64, %fd33, %fd63;
	add.f64 	%fd65, %fd60, %fd64;
	sub.f64 	%fd66, %fd60, %fd65;
	add.f64 	%fd67, %fd64, %fd66;
	xor.b32  	%r25, %r45, -2147483648;
	mov.b32 	%r26, 1127219200;
	mov.b64 	%fd68, {%r25, %r26};
	mov.b32 	%r27, -2147483648;
	mov.b64 	%fd69, {%r27, %r26};
	sub.f64 	%fd70, %fd68, %fd69;
	fma.rn.f64 	%fd71, %fd70, 0d3FE62E42FEFA39EF, %fd65;
	fma.rn.f64 	%fd72, %fd70, 0dBFE62E42FEFA39EF, %fd71;
	sub.f64 	%fd73, %fd72, %fd65;
	sub.f64 	%fd74, %fd67, %fd73;
	fma.rn.f64 	%fd75, %fd70, 0d3C7ABC9E3B39803F, %fd74;
	add.f64 	%fd76, %fd71, %fd75;
	sub.f64 	%fd77, %fd71, %fd76;
	add.f64 	%fd78, %fd75, %fd77;
	{
	.reg .b32 %temp; 
	mov.b64 	{%temp, %r28}, %fd10;
	}
	{
	.reg .b32 %temp; 
	mov.b64 	{%r29, %temp}, %fd10;
	}
	shl.b32 	%r30, %r28, 1;
	setp.gt.u32 	%p3, %r30, -33554433;
	and.b32  	%r31, %r28, -15728641;
	selp.b32 	%r32, %r31, %r28, %p3;
	mov.b64 	%fd79, {%r29, %r32};
	mul.rn.f64 	%fd80, %fd76, %fd79;
	neg.f64 	%fd81, %fd80;
	fma.rn.f64 	%fd82, %fd76, %fd79, %fd81;
	fma.rn.f64 	%fd83, %fd78, %fd79, %fd82;
	add.f64 	%fd4, %fd80, %fd83;
	sub.f64 	%fd84, %fd80, %fd4;
	add.f64 	%fd5, %fd83, %fd84;
	fma.rn.f64 	%fd85, %fd4, 0d3FF71547652B82FE, 0d4338000000000000;
	{
	.reg .b32 %temp; 
	mov.b64 	{%r5, %temp}, %fd85;
	}
	mov.f64 	%fd86, 0dC338000000000000;
	add.rn.f64 	%fd87, %fd85, %fd86;
	fma.rn.f64 	%fd88, %fd87, 0dBFE62E42FEFA39EF, %fd4;
	fma.rn.f64 	%fd89, %fd87, 0dBC7ABC9E3B39803F, %fd88;
	fma.rn.f64 	%fd90, %fd89, 0d3E5ADE1569CE2BDF, 0d3E928AF3FCA213EA;
	fma.rn.f64 	%fd91, %fd90, %fd89, 0d3EC71DEE62401315;
	fma.rn.f64 	%fd92, %fd91, %fd89, 0d3EFA01997C89EB71;
	fma.rn.f64 	%fd93, %fd92, %fd89, 0d3F2A01A014761F65;
	fma.rn.f64 	%fd94, %fd93, %fd89, 0d3F56C16C1852B7AF;
	fma.rn.f64 	%fd95, %fd94, %fd89, 0d3F81111111122322;
	fma.rn.f64 	%fd96, %fd95, %fd89, 0d3FA55555555502A1;
	fma.rn.f64 	%fd97, %fd96, %fd89, 0d3FC5555555555511;
	fma.rn.f64 	%fd98, %fd97, %fd89, 0d3FE000000000000B;
	fma.rn.f64 	%fd99, %fd98, %fd89, 0d3FF0000000000000;
	fma.rn.f64 	%fd100, %fd99, %fd89, 0d3FF0000000000000;
	{
	.reg .b32 %temp; 
	mov.b64 	{%r6, %temp}, %fd100;
	}
	{
	.reg .b32 %temp; 
	mov.b64 	{%temp, %r7}, %fd100;
	}
	shl.b32 	%r33, %r5, 20;
	add.s32 	%r34, %r33, %r7;
	mov.b64 	%fd108, {%r6, %r34};
	{
	.reg .b32 %temp; 
	mov.b64 	{%temp, %r35}, %fd4;
	}
	mov.b32 	%f2, %r35;
	abs.f32 	%f1, %f2;
	setp.lt.f32 	%p4, %f1, 0f4086232B;
	@%p4 bra 	$L__BB2_5;
	setp.lt.f64 	%p5, %fd4, 0d0000000000000000;
	add.f64 	%fd101, %fd4, 0d7FF0000000000000;
	selp.f64 	%fd108, 0d0000000000000000, %fd101, %p5;
	setp.geu.f32 	%p6, %f1, 0f40874800;
	@%p6 bra 	$L__BB2_5;
	shr.u32 	%r36, %r5, 31;
	add.s32 	%r37, %r5, %r36;
	shr.s32 	%r38, %r37, 1;
	shl.b32 	%r39, %r38, 20;
	add.s32 	%r40, %r7, %r39;
	mov.b64 	%fd102, {%r6, %r40};
	sub.s32 	%r41, %r5, %r38;
	shl.b32 	%r42, %r41, 20;
	add.s32 	%r43, %r42, 1072693248;
	mov.b32 	%r44, 0;
	mov.b64 	%fd103, {%r44, %r43};
	mul.f64 	%fd108, %fd103, %fd102;
$L__BB2_5:
	abs.f64 	%fd104, %fd108;
	setp.eq.f64 	%p7, %fd104, 0d7FF0000000000000;
	fma.rn.f64 	%fd105, %fd108, %fd5, %fd108;
	selp.f64 	%fd106, %fd108, %fd105, %p7;
	st.param.f64 	[func_retval0], %fd106;
	ret;

}


// ===== COMPILED SASS (sm_100) =====

	.target	sm_100

	.elftype	@"ET_EXEC"


//--------------------- .note.nv.tkinfo           --------------------------
	.section	.note.nv.tkinfo,"",@"SHT_NOTE"
	.sectionflags	@"SHF_NOTE_NV_TKINFO"
	.tkinfo
        /*0018*/ 	.word	0x00000002
        /*0030*/ 	.string	""
        /*0030*/ 	.string	"ptxas"
        /*0030*/ 	.string	"Cuda compilation tools, release 13.0, V13.0.88"
        /*0030*/ 	.string	"Build cuda_13.0.r13.0/compiler.36424714_0"
        /*0030*/ 	.string	"-arch sm_100 -m 64 "



//--------------------- .note.nv.cuinfo           --------------------------
	.section	.note.nv.cuinfo,"",@"SHT_NOTE"
	.sectionflags	@"SHF_NOTE_NV_CUINFO"
        /*0018*/ 	.short	0x0002
        /*001a*/ 	.short	0x0064
        /*001c*/ 	.short	0x0082
	.zero		2


//--------------------- .nv.info                  --------------------------
	.section	.nv.info,"",@"SHT_CUDA_INFO"
	.align	4


	//----- nvinfo : EIATTR_REGCOUNT
	.align		4
        /*0000*/ 	.byte	0x04, 0x2f
        /*0002*/ 	.short	(.L_1 - .L_0)
	.align		4
.L_0:
        /*0004*/ 	.word	index@(_Z10update_preiidfPdS_S_S_S_)
        /*0008*/ 	.word	0x00000018


	//----- nvinfo : EIATTR_FRAME_SIZE
	.align		4
.L_1:
        /*000c*/ 	.byte	0x04, 0x11
        /*000e*/ 	.short	(.L_3 - .L_2)
	.align		4
.L_2:
        /*0010*/ 	.word	index@(_Z10update_preiidfPdS_S_S_S_)
        /*0014*/ 	.word	0x00000000


	//----- nvinfo : EIATTR_REGCOUNT
	.align		4
.L_3:
        /*0018*/ 	.byte	0x04, 0x2f
        /*001a*/ 	.short	(.L_5 - .L_4)
	.align		4
.L_4:
        /*001c*/ 	.word	index@(_Z9update_uliiidddfPdS_S_S_)
        /*0020*/ 	.word	0x0000001f


	//----- nvinfo : EIATTR_FRAME_SIZE
	.align		4
.L_5:
        /*0024*/ 	.byte	0x04, 0x11
        /*0026*/ 	.short	(.L_7 - .L_6)
	.align		4
.L_6:
        /*0028*/ 	.word	index@($_Z9update_uliiidddfPdS_S_S_$__internal_accurate_pow)
        /*002c*/ 	.word	0x00000000


	//----- nvinfo : EIATTR_FRAME_SIZE
	.align		4
.L_7:
        /*0030*/ 	.byte	0x04, 0x11
        /*0032*/ 	.short	(.L_9 - .L_8)
	.align		4
.L_8:
        /*0034*/ 	.word	index@($__internal_0_$__cuda_sm20_div_rn_f64_full)
        /*0038*/ 	.word	0x00000000


	//----- nvinfo : EIATTR_FRAME_SIZE
	.align		4
.L_9:
        /*003c*/ 	.byte	0x04, 0x11
        /*003e*/ 	.short	(.L_11 - .L_10)
	.align		4
.L_10:
        /*0040*/ 	.word	index@(_Z9update_uliiidddfPdS_S_S_)
        /*0044*/ 	.word	0x00000000


	//----- nvinfo : EIATTR_MIN_STACK_SIZE
	.align		4
.L_11:
        /*0048*/ 	.byte	0x04, 0x12
        /*004a*/ 	.short	(.L_13 - .L_12)
	.align		4
.L_12:
        /*004c*/ 	.word	index@(_Z9update_uliiidddfPdS_S_S_)
        /*0050*/ 	.word	0x00000000


	//----- nvinfo : EIATTR_MIN_STACK_SIZE
	.align		4
.L_13:
        /*0054*/ 	.byte	0x04, 0x12
        /*0056*/ 	.short	(.L_15 - .L_14)
	.align		4
.L_14:
        /*0058*/ 	.word	index@(_Z10update_preiidfPdS_S_S_S_)
        /*005c*/ 	.word	0x00000000
.L_15:


//--------------------- .nv.compat                --------------------------
	.section	.nv.compat,"",@"SHT_CUDA_COMPAT_INFO"
	.align	4
        /*0000*/ 	.byte	0x02, 0x09, 0x00, 0x00, 0x02, 0x02, 0x01, 0x00, 0x02, 0x05, 0x05, 0x00, 0x03, 0x07, 0x01, 0x01
        /*0010*/ 	.byte	0x02, 0x03, 0x00, 0x00, 0x02, 0x06, 0x01, 0x00, 0x04, 0x0b, 0x08, 0x00, 0x01, 0x00, 0x00, 0x00
        /*0020*/ 	.byte	0x00, 0x00, 0x00, 0x00


//--------------------- .nv.info._Z9update_uliiidddfPdS_S_S_ --------------------------
	.section	.nv.info._Z9update_uliiidddfPdS_S_S_,"",@"SHT_CUDA_INFO"
	.sectionflags	@""
	.align	4


	//----- nvinfo : EIATTR_CUDA_API_VERSION
	.align		4
        /*0000*/ 	.byte	0x04, 0x37
        /*0002*/ 	.short	(.L_17 - .L_16)
.L_16:
        /*0004*/ 	.word	0x00000082


	//----- nvinfo : EIATTR_KPARAM_INFO
	.align		4
.L_17:
        /*0008*/ 	.byte	0x04, 0x17
        /*000a*/ 	.short	(.L_19 - .L_18)
.L_18:
        /*000c*/ 	.word	0x00000000
        /*0010*/ 	.short	0x000a
        /*0012*/ 	.short	0x0048
        /*0014*/ 	.byte	0x00, 0xf5, 0x21, 0x00


	//----- nvinfo : EIATTR_KPARAM_INFO
	.align		4
.L_19:
        /*0018*/ 	.byte	0x04, 0x17
        /*001a*/ 	.short	(.L_21 - .L_20)
.L_20:
        /*001c*/ 	.word	0x00000000
        /*0020*/ 	.short	0x0009
        /*0022*/ 	.short	0x0040
        /*0024*/ 	.byte	0x00, 0xf5, 0x21, 0x00


	//----- nvinfo : EIATTR_KPARAM_INFO
	.align		4
.L_21:
        /*0028*/ 	.byte	0x04, 0x17
        /*002a*/ 	.short	(.L_23 - .L_22)
.L_22:
        /*002c*/ 	.word	0x00000000
        /*0030*/ 	.short	0x0008
        /*0032*/ 	.short	0x0038
        /*0034*/ 	.byte	0x00, 0xf5, 0x21, 0x00


	//----- nvinfo : EIATTR_KPARAM_INFO
	.align		4
.L_23:
        /*0038*/ 	.byte	0x04, 0x17
        /*003a*/ 	.short	(.L_25 - .L_24)
.L_24:
        /*003c*/ 	.word	0x00000000
        /*0040*/ 	.short	0x0007
        /*0042*/ 	.short	0x0030
        /*0044*/ 	.byte	0x00, 0xf5, 0x21, 0x00


	//----- nvinfo : EIATTR_KPARAM_INFO
	.align		4
.L_25:
        /*0048*/ 	.byte	0x04, 0x17
        /*004a*/ 	.short	(.L_27 - .L_26)
.L_26:
        /*004c*/ 	.word	0x00000000
        /*0050*/ 	.short	0x0006
        /*0052*/ 	.short	0x0028
        /*0054*/ 	.byte	0x00, 0xf0, 0x11, 0x00


	//----- nvinfo : EIATTR_KPARAM_INFO
	.align		4
.L_27:
        /*0058*/ 	.byte	0x04, 0x17
        /*005a*/ 	.short	(.L_29 - .L_28)
.L_28:
        /*005c*/ 	.word	0x00000000
        /*0060*/ 	.short	0x0005
        /*0062*/ 	.short	0x0020
        /*0064*/ 	.byte	0x00, 0xf0, 0x21, 0x00


	//----- nvinfo : EIATTR_KPARAM_INFO
	.align		4
.L_29:
        /*0068*/ 	.byte	0x04, 0x17
        /*006a*/ 	.short	(.L_31 - .L_30)
.L_30:
        /*006c*/ 	.word	0x00000000
        /*0070*/ 	.short	0x0004
        /*0072*/ 	.short	0x0018
        /*0074*/ 	.byte	0x00, 0xf0, 0x21, 0x00


	//----- nvinfo : EIATTR_KPARAM_INFO
	.align		4
.L_31:
        /*0078*/ 	.byte	0x04, 0x17
        /*007a*/ 	.short	(.L_33 - .L_32)
.L_32:
        /*007c*/ 	.word	0x00000000
        /*0080*/ 	.short	0x0003
        /*0082*/ 	.short	0x0010
        /*0084*/ 	.byte	0x00, 0xf0, 0x21, 0x00


	//----- nvinfo : EIATTR_KPARAM_INFO
	.align		4
.L_33:
        /*0088*/ 	.byte	0x04, 0x17
        /*008a*/ 	.short	(.L_35 - .L_34)
.L_34:
        /*008c*/ 	.word	0x00000000
        /*0090*/ 	.short	0x0002
        /*0092*/ 	.short	0x0008
        /*0094*/ 	.byte	0x00, 0xf0, 0x11, 0x00


	//----- nvinfo : EIATTR_KPARAM_INFO
	.align		4
.L_35:
        /*0098*/ 	.byte	0x04, 0x17
        /*009a*/ 	.short	(.L_37 - .L_36)
.L_36:
        /*009c*/ 	.word	0x00000000
        /*00a0*/ 	.short	0x0001
        /*00a2*/ 	.short	0x0004
        /*00a4*/ 	.byte	0x00, 0xf0, 0x11, 0x00


	//----- nvinfo : EIATTR_KPARAM_INFO
	.align		4
.L_37:
        /*00a8*/ 	.byte	0x04, 0x17
        /*00aa*/ 	.short	(.L_39 - .L_38)
.L_38:
        /*00ac*/ 	.word	0x00000000
        /*00b0*/ 	.short	0x0000
        /*00b2*/ 	.short	0x0000
        /*00b4*/ 	.byte	0x00, 0xf0, 0x11, 0x00


	//----- nvinfo : EIATTR_SPARSE_MMA_MASK
	.align		4
.L_39:
        /*00b8*/ 	.byte	0x03, 0x50
        /*00ba*/ 	.short	0x0000


	//----- nvinfo : EIATTR_MAXREG_COUNT
	.align		4
        /*00bc*/ 	.byte	0x03, 0x1b
        /*00be*/ 	.short	0x00ff


	//----- nvinfo : EIATTR_MERCURY_ISA_VERSION
	.align		4
        /*00c0*/ 	.byte	0x03, 0x5f
        /*00c2*/ 	.short	0x0101


	//----- nvinfo : EIATTR_VRC_CTA_INIT_COUNT
	.align		4
        /*00c4*/ 	.byte	0x02, 0x4a
	.zero		1
	.zero		1


	//----- nvinfo : EIATTR_EXIT_INSTR_OFFSETS
	.align		4
        /*00c8*/ 	.byte	0x04, 0x1c
        /*00ca*/ 	.short	(.L_41 - .L_40)


	//   ....[0]....
.L_40:
        /*00cc*/ 	.word	0x000001c0


	//   ....[1]....
        /*00d0*/ 	.word	0x00000e80


	//----- nvinfo : EIATTR_CRS_STACK_SIZE
	.align		4
.L_41:
        /*00d4*/ 	.byte	0x04, 0x1e
        /*00d6*/ 	.short	(.L_43 - .L_42)
.L_42:
        /*00d8*/ 	.word	0x00000000


	//----- nvinfo : EIATTR_CBANK_PARAM_SIZE
	.align		4
.L_43:
        /*00dc*/ 	.byte	0x03, 0x19
        /*00de*/ 	.short	0x0050


	//----- nvinfo : EIATTR_PARAM_CBANK
	.align		4
        /*00e0*/ 	.byte	0x04, 0x0a
        /*00e2*/ 	.short	(.L_45 - .L_44)
	.align		4
.L_44:
        /*00e4*/ 	.word	index@(.nv.constant0._Z9update_uliiidddfPdS_S_S_)
        /*00e8*/ 	.short	0x0380
        /*00ea*/ 	.short	0x0050


	//----- nvinfo : EIATTR_SW_WAR
	.align		4
.L_45:
        /*00ec*/ 	.byte	0x04, 0x36
        /*00ee*/ 	.short	(.L_47 - .L_46)
.L_46:
        /*00f0*/ 	.word	0x00000008
.L_47:


//--------------------- .nv.info._Z10update_preiidfPdS_S_S_S_ --------------------------
	.section	.nv.info._Z10update_preiidfPdS_S_S_S_,"",@"SHT_CUDA_INFO"
	.sectionflags	@""
	.align	4


	//----- nvinfo : EIATTR_CUDA_API_VERSION
	.align		4
        /*0000*/ 	.byte	0x04, 0x37
        /*0002*/ 	.short	(.L_49 - .L_48)
.L_48:
        /*0004*/ 	.word	0x00000082


	//----- nvinfo : EIATTR_KPARAM_INFO
	.align		4
.L_49:
        /*0008*/ 	.byte	0x04, 0x17
        /*000a*/ 	.short	(.L_51 - .L_50)
.L_50:
        /*000c*/ 	.word	0x00000000
        /*0010*/ 	.short	0x0008
        /*0012*/ 	.short	0x0038
        /*0014*/ 	.byte	0x00, 0xf5, 0x21, 0x00


	//----- nvinfo : EIATTR_KPARAM_INFO
	.align		4
.L_51:
        /*0018*/ 	.byte	0x04, 0x17
        /*001a*/ 	.short	(.L_53 - .L_52)
.L_52:
        /*001c*/ 	.word	0x00000000
        /*0020*/ 	.short	0x0007
        /*0022*/ 	.short	0x0030
        /*0024*/ 	.byte	0x00, 0xf5, 0x21, 0x00


	//----- nvinfo : EIATTR_KPARAM_INFO
	.align		4
.L_53:
        /*0028*/ 	.byte	0x04, 0x17
        /*002a*/ 	.short	(.L_55 - .L_54)
.L_54:
        /*002c*/ 	.word	0x00000000
        /*0030*/ 	.short	0x0006
        /*0032*/ 	.short	0x0028
        /*0034*/ 	.byte	0x00, 0xf5, 0x21, 0x00


	//----- nvinfo : EIATTR_KPARAM_INFO
	.align		4
.L_55:
        /*0038*/ 	.byte	0x04, 0x17
        /*003a*/ 	.short	(.L_57 - .L_56)
.L_56:
        /*003c*/ 	.word	0x00000000
        /*0040*/ 	.short	0x0005
        /*0042*/ 	.short	0x0020
        /*0044*/ 	.byte	0x00, 0xf5, 0x21, 0x00


	//----- nvinfo : EIATTR_KPARAM_INFO
	.align		4
.L_57:
        /*0048*/ 	.byte	0x04, 0x17
        /*004a*/ 	.short	(.L_59 - .L_58)
.L_58:
        /*004c*/ 	.word	0x00000000
        /*0050*/ 	.short	0x0004
        /*0052*/ 	.short	0x0018
        /*0054*/ 	.byte	0x00, 0xf5, 0x21, 0x00


	//----- nvinfo : EIATTR_KPARAM_INFO
	.align		4
.L_59:
        /*0058*/ 	.byte	0x04, 0x17
        /*005a*/ 	.short	(.L_61 - .L_60)
.L_60:
        /*005c*/ 	.word	0x00000000
        /*0060*/ 	.short	0x0003
        /*0062*/ 	.short	0x0010
        /*0064*/ 	.byte	0x00, 0xf0, 0x11, 0x00


	//----- nvinfo : EIATTR_KPARAM_INFO
	.align		4
.L_61:
        /*0068*/ 	.byte	0x04, 0x17
        /*006a*/ 	.short	(.L_63 - .L_62)
.L_62:
        /*006c*/ 	.word	0x00000000
        /*0070*/ 	.short	0x0002
        /*0072*/ 	.short	0x0008
        /*0074*/ 	.byte	0x00, 0xf0, 0x21, 0x00


	//----- nvinfo : EIATTR_KPARAM_INFO
	.align		4
.L_63:
        /*0078*/ 	.byte	0x04, 0x17
        /*007a*/ 	.short	(.L_65 - .L_64)
.L_64:
        /*007c*/ 	.word	0x00000000
        /*0080*/ 	.short	0x0001
        /*0082*/ 	.short	0x0004
        /*0084*/ 	.byte	0x00, 0xf0, 0x11, 0x00


	//----- nvinfo : EIATTR_KPARAM_INFO
	.align		4
.L_65:
        /*0088*/ 	.byte	0x04, 0x17
        /*008a*/ 	.short	(.L_67 - .L_66)
.L_66:
        /*008c*/ 	.word	0x00000000
        /*0090*/ 	.short	0x0000
        /*0092*/ 	.short	0x0000
        /*0094*/ 	.byte	0x00, 0xf0, 0x11, 0x00


	//----- nvinfo : EIATTR_SPARSE_MMA_MASK
	.align		4
.L_67:
        /*0098*/ 	.byte	0x03, 0x50
        /*009a*/ 	.short	0x0000


	//----- nvinfo : EIATTR_MAXREG_COUNT
	.align		4
        /*009c*/ 	.byte	0x03, 0x1b
        /*009e*/ 	.short	0x00ff


	//----- nvinfo : EIATTR_MERCURY_ISA_VERSION
	.align		4
        /*00a0*/ 	.byte	0x03, 0x5f
        /*00a2*/ 	.short	0x0101


	//----- nvinfo : EIATTR_VRC_CTA_INIT_COUNT
	.align		4
        /*00a4*/ 	.byte	0x02, 0x4a
	.zero		1
	.zero		1


	//----- nvinfo : EIATTR_EXIT_INSTR_OFFSETS
	.align		4
        /*00a8*/ 	.byte	0x04, 0x1c
        /*00aa*/ 	.short	(.L_69 - .L_68)


	//   ....[0]....
.L_68:
        /*00ac*/ 	.word	0x00000080


	//   ....[1]....
        /*00b0*/ 	.word	0x00000c90


	//----- nvinfo : EIATTR_CRS_STACK_SIZE
	.align		4
.L_69:
        /*00b4*/ 	.byte	0x04, 0x1e
        /*00b6*/ 	.short	(.L_71 - .L_70)
.L_70:
        /*00b8*/ 	.word	0x00000000


	//----- nvinfo : EIATTR_CBANK_PARAM_SIZE
	.align		4
.L_71:
        /*00bc*/ 	.byte	0x03, 0x19
        /*00be*/ 	.short	0x0040


	//----- nvinfo : EIATTR_PARAM_CBANK
	.align		4
        /*00c0*/ 	.byte	0x04, 0x0a
        /*00c2*/ 	.short	(.L_73 - .L_72)
	.align		4
.L_72:
        /*00c4*/ 	.word	index@(.nv.constant0._Z10update_preiidfPdS_S_S_S_)
        /*00c8*/ 	.short	0x0380
        /*00ca*/ 	.short	0x0040


	//----- nvinfo : EIATTR_SW_WAR
	.align		4
.L_73:
        /*00cc*/ 	.byte	0x04, 0x36
        /*00ce*/ 	.short	(.L_75 - .L_74)
.L_74:
        /*00d0*/ 	.word	0x00000008
.L_75:


//--------------------- .nv.callgraph             --------------------------
	.section	.nv.callgraph,"",@"SHT_CUDA_CALLGRAPH"
	.align	4
	.sectionentsize	8
	.align		4
        /*0000*/ 	.word	0x00000000
	.align		4
        /*0004*/ 	.word	0xffffffff
	.align		4
        /*0008*/ 	.word	0x00000000
	.align		4
        /*000c*/ 	.word	0xfffffffe
	.align		4
        /*0010*/ 	.word	0x00000000
	.align		4
        /*0014*/ 	.word	0xfffffffd
	.align		4
        /*0018*/ 	.word	0x00000000
	.align		4
        /*001c*/ 	.word	0xfffffffc


//--------------------- .text._Z9update_uliiidddfPdS_S_S_ --------------------------
	.section	.text._Z9update_uliiidddfPdS_S_S_,"ax",@progbits
	.align	128
        .global         _Z9update_uliiidddfPdS_S_S_
        .type           _Z9update_uliiidddfPdS_S_S_,@function
        .size           _Z9update_uliiidddfPdS_S_S_,(.L_x_29 - _Z9update_uliiidddfPdS_S_S_)
        .other          _Z9update_uliiidddfPdS_S_S_,@"STO_CUDA_ENTRY STV_DEFAULT"
_Z9update_uliiidddfPdS_S_S_:
.text._Z9update_uliiidddfPdS_S_S_:
[----:B------:R-:W-:Y:S08]  /*0000*/  LDC R1, c[0x0][0x37c] ;  /* 0x0000df00ff017b82 */ /* 0x000ff00000000800 */
[----:B------:R-:W0:Y:S01]  /*0010*/  LDC R9, c[0x0][0x388] ;  /* 0x0000e200ff097b82 */ /* 0x000e220000000800 */
[----:B------:R-:W1:Y:S07]  /*0020*/  S2R R3, SR_TID.X ;  /* 0x0000000000037919 */ /* 0x000e6e0000002100 */
[----:B------:R-:W1:Y:S08]  /*0030*/  S2UR UR4, SR_CTAID.X ;  /* 0x00000000000479c3 */ /* 0x000e700000002500 */
[----:B------:R-:W1:Y:S01]  /*0040*/  LDC R2, c[0x0][0x360] ;  /* 0x0000d800ff027b82 */ /* 0x000e620000000800 */
[----:B0-----:R-:W-:-:S02]  /*0050*/  IABS R7, R9 ;  /* 0x0000000900077213 */ /* 0x001fc40000000000 */
[----:B------:R-:W-:Y:S02]  /*0060*/  ISETP.NE.AND P1, PT, R9, RZ, PT ;  /* 0x000000ff0900720c */ /* 0x000fe40003f25270 */
[----:B------:R-:W0:Y:S01]  /*0070*/  I2F.RP R0, R7 ;  /* 0x0000000700007306 */ /* 0x000e220000209400 */
[----:B-1----:R-:W-:Y:S01]  /*0080*/  IMAD R2, R2, UR4, R3 ;  /* 0x0000000402027c24 */ /* 0x002fe2000f8e0203 */
[----:B------:R-:W1:Y:S06]  /*0090*/  LDCU UR4, c[0x0][0x380] ;  /* 0x00007000ff0477ac */ /* 0x000e6c0008000800 */
[----:B0-----:R-:W0:Y:S01]  /*00a0*/  MUFU.RCP R0, R0 ;  /* 0x0000000000007308 */ /* 0x001e220000001000 */
[----:B-1----:R-:W-:Y:S01]  /*00b0*/  ISETP.GE.AND P4, PT, R2, UR4, PT ;  /* 0x0000000402007c0c */ /* 0x002fe2000bf86270 */
[----:B0-----:R-:W-:Y:S01]  /*00c0*/  VIADD R4, R0, 0xffffffe ;  /* 0x0ffffffe00047836 */ /* 0x001fe20000000000 */
[----:B------:R-:W-:-:S05]  /*00d0*/  IABS R0, R2 ;  /* 0x0000000200007213 */ /* 0x000fca0000000000 */
[----:B------:R0:W1:Y:S02]  /*00e0*/  F2I.FTZ.U32.TRUNC.NTZ R5, R4 ;  /* 0x0000000400057305 */ /* 0x000064000021f000 */
[----:B0-----:R-:W-:Y:S02]  /*00f0*/  IMAD.MOV.U32 R4, RZ, RZ, RZ ;  /* 0x000000ffff047224 */ /* 0x001fe400078e00ff */
[----:B-1----:R-:W-:-:S04]  /*0100*/  IMAD.MOV R6, RZ, RZ, -R5 ;  /* 0x000000ffff067224 */ /* 0x002fc800078e0a05 */
[----:B------:R-:W-:-:S04]  /*0110*/  IMAD R3, R6, R7, RZ ;  /* 0x0000000706037224 */ /* 0x000fc800078e02ff */
[----:B------:R-:W-:Y:S01]  /*0120*/  IMAD.HI.U32 R5, R5, R3, R4 ;  /* 0x0000000305057227 */ /* 0x000fe200078e0004 */
[----:B------:R-:W-:-:S04]  /*0130*/  LOP3.LUT R4, R2, R9, RZ, 0x3c, !PT ;  /* 0x0000000902047212 */ /* 0x000fc800078e3cff */
[----:B------:R-:W-:Y:S01]  /*0140*/  ISETP.GE.AND P3, PT, R4, RZ, PT ;  /* 0x000000ff0400720c */ /* 0x000fe20003f66270 */
[----:B------:R-:W-:-:S04]  /*0150*/  IMAD.HI.U32 R3, R5, R0, RZ ;  /* 0x0000000005037227 */ /* 0x000fc800078e00ff */
[----:B------:R-:W-:-:S04]  /*0160*/  IMAD.MOV R5, RZ, RZ, -R3 ;  /* 0x000000ffff057224 */ /* 0x000fc800078e0a03 */
[----:B------:R-:W-:-:S05]  /*0170*/  IMAD R0, R7, R5, R0 ;  /* 0x0000000507007224 */ /* 0x000fca00078e0200 */
[----:B------:R-:W-:-:S13]  /*0180*/  ISETP.GT.U32.AND P2, PT, R7, R0, PT ;  /* 0x000000000700720c */ /* 0x000fda0003f44070 */
[----:B------:R-:W-:Y:S02]  /*0190*/  @!P2 IMAD.IADD R0, R0, 0x1, -R7 ;  /* 0x000000010000a824 */ /* 0x000fe400078e0a07 */
[----:B------:R-:W-:-:S03]  /*01a0*/  @!P2 VIADD R3, R3, 0x1 ;  /* 0x000000010303a836 */ /* 0x000fc60000000000 */
[----:B------:R-:W-:Y:S01]  /*01b0*/  ISETP.GE.U32.AND P0, PT, R0, R7, PT ;  /* 0x000000070000720c */ /* 0x000fe20003f06070 */
[----:B------:R-:W-:-:S12]  /*01c0*/  @P4 EXIT ;  /* 0x000000000000494d */ /* 0x000fd80003800000 */
[----:B------:R-:W0:Y:S01]  /*01d0*/  LDC R0, c[0x0][0x384] ;  /* 0x0000e100ff007b82 */ /* 0x000e220000000800 */
[----:B------:R-:W-:Y:S01]  /*01e0*/  @P0 VIADD R3, R3, 0x1 ;  /* 0x0000000103030836 */ /* 0x000fe20000000000 */
[----:B------:R-:W1:Y:S03]  /*01f0*/  LDCU.64 UR6, c[0x0][0x3c8] ;  /* 0x00007900ff0677ac */ /* 0x000e660008000a00 */
[----:B------:R-:W-:Y:S01]  /*0200*/  @!P3 IMAD.MOV R3, RZ, RZ, -R3 ;  /* 0x000000ffff03b224 */ /* 0x000fe200078e0a03 */
[----:B------:R-:W-:Y:S01]  /*0210*/  @!P1 LOP3.LUT R3, RZ, R9, RZ, 0x33, !PT ;  /* 0x00000009ff039212 */ /* 0x000fe200078e33ff */
[----:B------:R-:W2:Y:S01]  /*0220*/  LDCU.64 UR4, c[0x0][0x358] ;  /* 0x00006b00ff0477ac */ /* 0x000ea20008000a00 */
[----:B------:R-:W3:Y:S02]  /*0230*/  LDC.64 R4, c[0x0][0x3c8] ;  /* 0x0000f200ff047b82 */ /* 0x000ee40000000a00 */
[----:B------:R-:W-:Y:S01]  /*0240*/  ISETP.GT.AND P0, PT, R3, RZ, PT ;  /* 0x000000ff0300720c */ /* 0x000fe20003f04270 */
[----:B0-----:R-:W-:-:S05]  /*0250*/  VIADD R0, R0, 0xffffffff ;  /* 0xffffffff00007836 */ /* 0x001fca0000000000 */
[----:B------:R-:W-:-:S07]  /*0260*/  SHF.R.S32.HI R6, RZ, 0x1f, R0 ;  /* 0x0000001fff067819 */ /* 0x000fce0000011400 */
[C---:B------:R-:W-:Y:S02]  /*0270*/  @P0 VIADD R0, R3.reuse, 0xffffffff ;  /* 0xffffffff03000836 */ /* 0x040fe40000000000 */
[----:B---3--:R-:W-:Y:S01]  /*0280*/  IMAD.WIDE R4, R3, 0x8, R4 ;  /* 0x0000000803047825 */ /* 0x008fe200078e0204 */
[----:B------:R-:W-:Y:S02]  /*0290*/  SEL R7, R6, RZ, !P0 ;  /* 0x000000ff06077207 */ /* 0x000fe40004000000 */
[----:B-1----:R-:W-:-:S03]  /*02a0*/  LEA R6, P0, R0, UR6, 0x3 ;  /* 0x0000000600067c11 */ /* 0x002fc6000f8018ff */
[----:B--2---:R-:W5:Y:S01]  /*02b0*/  LDG.E.64 R4, desc[UR4][R4.64] ;  /* 0x0000000404047981 */ /* 0x004f62000c1e1b00 */
[----:B------:R-:W-:-:S06]  /*02c0*/  LEA.HI.X R7, R0, UR7, R7, 0x3, P0 ;  /* 0x0000000700077c11 */ /* 0x000fcc00080f1c07 */
[----:B------:R-:W5:Y:S01]  /*02d0*/  LDG.E.64 R6, desc[UR4][R6.64] ;  /* 0x0000000406067981 */ /* 0x000f62000c1e1b00 */
[----:B------:R-:W-:-:S04]  /*02e0*/  IMAD.MOV R28, RZ, RZ, -R3 ;  /* 0x000000ffff1c7224 */ /* 0x000fc800078e0a03 */
[----:B------:R-:W-:-:S04]  /*02f0*/  IMAD R28, R9, R28, R2 ;  /* 0x0000001c091c7224 */ /* 0x000fc800078e0202 */
[----:B------:R-:W0:Y:S02]  /*0300*/  I2F.F64 R8, R28 ;  /* 0x0000001c00087312 */ /* 0x000e240000201c00 */
[----:B0-----:R-:W-:-:S04]  /*0310*/  SHF.R.U32.HI R0, RZ, 0x14, R9 ;  /* 0x00000014ff007819 */ /* 0x001fc80000011609 */
[----:B------:R-:W-:-:S05]  /*0320*/  LOP3.LUT R0, R0, 0x7ff, RZ, 0xc0, !PT ;  /* 0x000007ff00007812 */ /* 0x000fca00078ec0ff */
[----:B------:R-:W-:-:S05]  /*0330*/  VIADD R11, R0, 0xfffffc0c ;  /* 0xfffffc0c000b7836 */ /* 0x000fca0000000000 */
[CC--:B------:R-:W-:Y:S02]  /*0340*/  SHF.L.U32 R0, R8.reuse, R11.reuse, RZ ;  /* 0x0000000b08007219 */ /* 0x0c0fe400000006ff */
[----:B------:R-:W-:Y:S02]  /*0350*/  SHF.L.U64.HI R11, R8, R11, R9 ;  /* 0x0000000b080b7219 */ /* 0x000fe40000010209 */
[----:B------:R-:W-:Y:S01]  /*0360*/  ISETP.NE.U32.AND P0, PT, R0, RZ, PT ;  /* 0x000000ff0000720c */ /* 0x000fe20003f05070 */
[----:B------:R-:W-:Y:S01]  /*0370*/  BSSY.RECONVERGENT B0, `(.L_x_0) ;  /* 0x0000005000007945 */ /* 0x000fe20003800200 */
[----:B------:R-:W-:Y:S02]  /*0380*/  MOV R0, 0x3c0 ;  /* 0x000003c000007802 */ /* 0x000fe40000000f00 */
[----:B------:R-:W-:Y:S02]  /*0390*/  ISETP.NE.AND.EX P0, PT, R11, -0x80000000, PT, P0 ;  /* 0x800000000b00780c */ /* 0x000fe40003f05300 */
[----:B------:R-:W-:-:S11]  /*03a0*/  CS2R R10, SRZ ;  /* 0x00000000000a7805 */ /* 0x000fd6000001ff00 */
[----:B-----5:R-:W-:Y:S05]  /*03b0*/  CALL.REL.NOINC `($_Z9update_uliiidddfPdS_S_S_$__internal_accurate_pow) ;  /* 0x0000001000187944 */ /* 0x020fea0003c00000 */
[----:B------:R-:W-:Y:S05]  /*03c0*/  BSYNC.RECONVERGENT B0 ;  /* 0x0000000000007941 */ /* 0x000fea0003800200 */
.L_x_0:
[----:B------:R-:W-:Y:S01]  /*03d0*/  IMAD.MOV.U32 R8, RZ, RZ, R13 ;  /* 0x000000ffff087224 */ /* 0x000fe200078e000d */
[----:B------:R-:W-:Y:S01]  /*03e0*/  ISETP.NE.AND P1, PT, R28, RZ, PT ;  /* 0x000000ff1c00720c */ /* 0x000fe20003f25270 */
[----:B------:R-:W-:Y:S01]  /*03f0*/  IMAD.MOV.U32 R9, RZ, RZ, R18 ;  /* 0x000000ffff097224 */ /* 0x000fe200078e0012 */
[----:B------:R-:W-:Y:S05]  /*0400*/  BSSY.RECONVERGENT B0, `(.L_x_1) ;  /* 0x0000081000007945 */ /* 0x000fea0003800200 */
[----:B------:R-:W-:-:S10]  /*0410*/  DADD R8, -RZ, -R8 ;  /* 0x00000000ff087229 */ /* 0x000fd40000000908 */
[----:B------:R-:W-:Y:S02]  /*0420*/  FSEL R8, R8, R13, !P0 ;  /* 0x0000000d08087208 */ /* 0x000fe40004000000 */
[----:B------:R-:W-:Y:S02]  /*0430*/  FSEL R9, R9, R18, !P0 ;  /* 0x0000001209097208 */ /* 0x000fe40004000000 */
[----:B------:R-:W-:Y:S02]  /*0440*/  FSEL R8, R8, RZ, P1 ;  /* 0x000000ff08087208 */ /* 0x000fe40000800000 */
[----:B------:R-:W-:-:S06]  /*0450*/  FSEL R9, R9, 1.875, P1 ;  /* 0x3ff0000009097808 */ /* 0x000fcc0000800000 */
[----:B------:R-:W-:Y:S01]  /*0460*/  DFMA R4, -R6, R8, R4 ;  /* 0x000000080604722b */ /* 0x000fe20000000104 */
[----:B------:R-:W-:Y:S10]  /*0470*/  @!P1 BRA `(.L_x_2) ;  /* 0x0000000400e49947 */ /* 0x000ff40003800000 */
[----:B------:R-:W-:-:S05]  /*0480*/  VIADD R0, R28, 0xffffffff ;  /* 0xffffffff1c007836 */ /* 0x000fca0000000000 */
[----:B------:R-:W-:-:S04]  /*0490*/  LEA.HI R6, R0, R0, RZ, 0x1 ;  /* 0x0000000000067211 */ /* 0x000fc800078f08ff */
[----:B------:R-:W-:-:S05]  /*04a0*/  LOP3.LUT R7, R6, 0xfffffffe, RZ, 0xc0, !PT ;  /* 0xfffffffe06077812 */ /* 0x000fca00078ec0ff */
[----:B------:R-:W-:-:S05]  /*04b0*/  IMAD.IADD R0, R0, 0x1, -R7 ;  /* 0x0000000100007824 */ /* 0x000fca00078e0a07 */
[----:B------:R-:W-:-:S13]  /*04c0*/  ISETP.GE.AND P0, PT, R0, R28, PT ;  /* 0x0000001c0000720c */ /* 0x000fda0003f06270 */
[----:B------:R-:W-:Y:S05]  /*04d0*/  @P0 BRA `(.L_x_2) ;  /* 0x0000000400cc0947 */ /* 0x000fea0003800000 */
[----:B------:R-:W0:Y:S01]  /*04e0*/  LDC.64 R6, c[0x0][0x3a0] ;  /* 0x0000e800ff067b82 */ /* 0x000e220000000a00 */
[----:B------:R-:W-:Y:S01]  /*04f0*/  LOP3.LUT R9, RZ, R0, RZ, 0x33, !PT ;  /* 0x00000000ff097212 */ /* 0x000fe200078e33ff */
[----:B------:R-:W-:Y:S01]  /*0500*/  BSSY.RECONVERGENT B1, `(.L_x_3) ;  /* 0x0000033000017945 */ /* 0x000fe20003800200 */
[----:B------:R-:W-:-:S03]  /*0510*/  CS2R R10, SRZ ;  /* 0x00000000000a7805 */ /* 0x000fc6000001ff00 */
[----:B------:R-:W-:-:S05]  /*0520*/  IMAD.IADD R9, R28, 0x1, R9 ;  /* 0x000000011c097824 */ /* 0x000fca00078e0209 */
[C---:B------:R-:W-:Y:S02]  /*0530*/  ISETP.GE.U32.AND P0, PT, R9.reuse, 0x1e, PT ;  /* 0x0000001e0900780c */ /* 0x040fe40003f06070 */
[----:B------:R-:W-:Y:S01]  /*0540*/  LEA.HI R25, R9, 0x1, RZ, 0x1f ;  /* 0x0000000109197811 */ /* 0x000fe200078ff8ff */
[----:B0-----:R-:W-:-:S10]  /*0550*/  DADD R6, R6, R6 ;  /* 0x0000000006067229 */ /* 0x001fd40000000006 */
[----:B------:R-:W-:Y:S05]  /*0560*/  @!P0 BRA `(.L_x_4) ;  /* 0x0000000000b08947 */ /* 0x000fea0003800000 */
[----:B------:R-:W0:Y:S01]  /*0570*/  LDCU UR6, c[0x0][0x388] ;  /* 0x00007100ff0677ac */ /* 0x000e220008000800 */
[----:B------:R-:W-:Y:S02]  /*0580*/  LOP3.LUT R26, R25, 0xfffffff0, RZ, 0xc0, !PT ;  /* 0xfffffff0191a7812 */ /* 0x000fe400078ec0ff */
[----:B------:R-:W-:-:S03]  /*0590*/  CS2R R10, SRZ ;  /* 0x00000000000a7805 */ /* 0x000fc6000001ff00 */
[----:B------:R-:W-:Y:S02]  /*05a0*/  IMAD.MOV R26, RZ, RZ, -R26 ;  /* 0x000000ffff1a7224 */ /* 0x000fe400078e0a1a */
[----:B0-----:R-:W-:-:S07]  /*05b0*/  IMAD R24, R3, UR6, R0 ;  /* 0x0000000603187c24 */ /* 0x001fce000f8e0200 */
.L_x_5:
[----:B------:R-:W0:Y:S02]  /*05c0*/  LDC.64 R8, c[0x0][0x3b8] ;  /* 0x0000ee00ff087b82 */ /* 0x000e240000000a00 */
[----:B0-----:R-:W-:-:S05]  /*05d0*/  IMAD.WIDE R8, R24, 0x8, R8 ;  /* 0x0000000818087825 */ /* 0x001fca00078e0208 */
[----:B------:R-:W2:Y:S04]  /*05e0*/  LDG.E.64 R16, desc[UR4][R8.64] ;  /* 0x0000000408107981 */ /* 0x000ea8000c1e1b00 */
[----:B------:R-:W3:Y:S04]  /*05f0*/  LDG.E.64 R14, desc[UR4][R8.64+0x10] ;  /* 0x00001004080e7981 */ /* 0x000ee8000c1e1b00 */
[----:B------:R-:W4:Y:S04]  /*0600*/  LDG.E.64 R12, desc[UR4][R8.64+0x20] ;  /* 0x00002004080c7981 */ /* 0x000f28000c1e1b00 */
[----:B------:R-:W5:Y:S04]  /*0610*/  LDG.E.64 R20, desc[UR4][R8.64+0x30] ;  /* 0x0000300408147981 */ /* 0x000f68000c1e1b00 */
[----:B------:R-:W5:Y:S04]  /*0620*/  LDG.E.64 R18, desc[UR4][R8.64+0x40] ;  /* 0x0000400408127981 */ /* 0x000f68000c1e1b00 */
[----:B------:R-:W5:Y:S01]  /*0630*/  LDG.E.64 R22, desc[UR4][R8.64+0xf0] ;  /* 0x0000f00408167981 */ /* 0x000f62000c1e1b00 */
[----:B--2---:R-:W-:-:S03]  /*0640*/  DFMA R10, R6, R16, R10 ;  /* 0x00000010060a722b */ /* 0x004fc6000000000a */
[----:B------:R-:W2:Y:S05]  /*0650*/  LDG.E.64 R16, desc[UR4][R8.64+0x50] ;  /* 0x0000500408107981 */ /* 0x000eaa000c1e1b00 */
[C---:B---3--:R-:W-:Y:S01]  /*0660*/  DFMA R10, R6.reuse, R14, R10 ;  /* 0x0000000e060a722b */ /* 0x048fe2000000000a */
[----:B------:R-:W3:Y:S07]  /*0670*/  LDG.E.64 R14, desc[UR4][R8.64+0x60] ;  /* 0x00006004080e7981 */ /* 0x000eee000c1e1b00 */
[C---:B----4-:R-:W-:Y:S01]  /*0680*/  DFMA R10, R6.reuse, R12, R10 ;  /* 0x0000000c060a722b */ /* 0x050fe2000000000a */
[----:B------:R-:W4:Y:S07]  /*0690*/  LDG.E.64 R12, desc[UR4][R8.64+0x70] ;  /* 0x00007004080c7981 */ /* 0x000f2e000c1e1b00 */
[----:B-----5:R-:W-:-:S02]  /*06a0*/  DFMA R20, R6, R20, R10 ;  /* 0x000000140614722b */ /* 0x020fc4000000000a */
[----:B------:R-:W5:Y:S06]  /*06b0*/  LDG.E.64 R10, desc[UR4][R8.64+0x80] ;  /* 0x00008004080a7981 */ /* 0x000f6c000c1e1b00 */
[C---:B------:R-:W-:Y:S02]  /*06c0*/  DFMA R18, R6.reuse, R18, R20 ;  /* 0x000000120612722b */ /* 0x040fe40000000014 */
[----:B------:R-:W5:Y:S06]  /*06d0*/  LDG.E.64 R20, desc[UR4][R8.64+0x90] ;  /* 0x0000900408147981 */ /* 0x000f6c000c1e1b00 */
[----:B--2---:R-:W-:-:S02]  /*06e0*/  DFMA R16, R6, R16, R18 ;  /* 0x000000100610722b */ /* 0x004fc40000000012 */
[----:B------:R-:W2:Y:S06]  /*06f0*/  LDG.E.64 R18, desc[UR4][R8.64+0xa0] ;  /* 0x0000a00408127981 */ /* 0x000eac000c1e1b00 */
[C---:B---3--:R-:W-:Y:S02]  /*0700*/  DFMA R14, R6.reuse, R14, R16 ;  /* 0x0000000e060e722b */ /* 0x048fe40000000010 */
[----:B------:R-:W3:Y:S06]  /*0710*/  LDG.E.64 R16, desc[UR4][R8.64+0xb0] ;  /* 0x0000b00408107981 */ /* 0x000eec000c1e1b00 */
[----:B----4-:R-:W-:-:S02]  /*0720*/  DFMA R12, R6, R12, R14 ;  /* 0x0000000c060c722b */ /* 0x010fc4000000000e */
[----:B------:R-:W4:Y:S06]  /*0730*/  LDG.E.64 R14, desc[UR4][R8.64+0xc0] ;  /* 0x0000c004080e7981 */ /* 0x000f2c000c1e1b00 */
[C---:B-----5:R-:W-:Y:S02]  /*0740*/  DFMA R10, R6.reuse, R10, R12 ;  /* 0x0000000a060a722b */ /* 0x060fe4000000000c */
[----:B------:R-:W5:Y:S06]  /*0750*/  LDG.E.64 R12, desc[UR4][R8.64+0xd0] ;  /* 0x0000d004080c7981 */ /* 0x000f6c000c1e1b00 */
[----:B------:R-:W-:-:S02]  /*0760*/  DFMA R20, R6, R20, R10 ;  /* 0x000000140614722b */ /* 0x000fc4000000000a */
[----:B------:R-:W5:Y:S01]  /*0770*/  LDG.E.64 R10, desc[UR4][R8.64+0xe0] ;  /* 0x0000e004080a7981 */ /* 0x000f62000c1e1b00 */
[----:B------:R-:W-:-:S05]  /*0780*/  VIADD R26, R26, 0x10 ;  /* 0x000000101a1a7836 */ /* 0x000fca0000000000 */
[----:B------:R-:W-:Y:S01]  /*0790*/  ISETP.NE.AND P0, PT, R26, RZ, PT ;  /* 0x000000ff1a00720c */ /* 0x000fe20003f05270 */
[----:B------:R-:W-:Y:S02]  /*07a0*/  VIADD R0, R0, 0x20 ;  /* 0x0000002000007836 */ /* 0x000fe40000000000 */
[----:B------:R-:W-:Y:S01]  /*07b0*/  VIADD R24, R24, 0x20 ;  /* 0x0000002018187836 */ /* 0x000fe20000000000 */
[----:B--2---:R-:W-:-:S08]  /*07c0*/  DFMA R18, R6, R18, R20 ;  /* 0x000000120612722b */ /* 0x004fd00000000014 */
[----:B---3--:R-:W-:-:S08]  /*07d0*/  DFMA R16, R6, R16, R18 ;  /* 0x000000100610722b */ /* 0x008fd00000000012 */
[----:B----4-:R-:W-:-:S08]  /*07e0*/  DFMA R14, R6, R14, R16 ;  /* 0x0000000e060e722b */ /* 0x010fd00000000010 */
[----:B-----5:R-:W-:-:S08]  /*07f0*/  DFMA R12, R6, R12, R14 ;  /* 0x0000000c060c722b */ /* 0x020fd0000000000e */
[----:B------:R-:W-:-:S08]  /*0800*/  DFMA R10, R6, R10, R12 ;  /* 0x0000000a060a722b */ /* 0x000fd0000000000c */
[----:B------:R-:W-:Y:S01]  /*0810*/  DFMA R10, R6, R22, R10 ;  /* 0x00000016060a722b */ /* 0x000fe2000000000a */
[----:B------:R-:W-:Y:S10]  /*0820*/  @P0 BRA `(.L_x_5) ;  /* 0xfffffffc00640947 */ /* 0x000ff4000383ffff */
.L_x_4:
[----:B------:R-:W-:Y:S05]  /*0830*/  BSYNC.RECONVERGENT B1 ;  /* 0x0000000000017941 */ /* 0x000fea0003800200 */
.L_x_3:
[----:B------:R-:W-:-:S13]  /*0840*/  LOP3.LUT P0, R8, R25, 0xf, RZ, 0xc0, !PT ;  /* 0x0000000f19087812 */ /* 0x000fda000780c0ff */
[----:B------:R-:W-:Y:S05]  /*0850*/  @!P0 BRA `(.L_x_2) ;  /* 0x0000000000ec8947 */ /* 0x000fea0003800000 */
[----:B------:R-:W-:Y:S01]  /*0860*/  ISETP.GE.U32.AND P0, PT, R8, 0x8, PT ;  /* 0x000000080800780c */ /* 0x000fe20003f06070 */
[----:B------:R-:W-:Y:S01]  /*0870*/  BSSY.RECONVERGENT B1, `(.L_x_6) ;  /* 0x0000019000017945 */ /* 0x000fe20003800200 */
[----:B------:R-:W-:-:S04]  /*0880*/  LOP3.LUT R24, R25, 0x7, RZ, 0xc0, !PT ;  /* 0x0000000719187812 */ /* 0x000fc800078ec0ff */
[----:B------:R-:W-:-:S07]  /*0890*/  ISETP.NE.AND P1, PT, R24, RZ, PT ;  /* 0x000000ff1800720c */ /* 0x000fce0003f25270 */
[----:B------:R-:W-:Y:S06]  /*08a0*/  @!P0 BRA `(.L_x_7) ;  /* 0x0000000000548947 */ /* 0x000fec0003800000 */
[----:B------:R-:W0:Y:S01]  /*08b0*/  LDC.64 R20, c[0x0][0x3b8] ;  /* 0x0000ee00ff147b82 */ /* 0x000e220000000a00 */
[----:B------:R-:W1:Y:S02]  /*08c0*/  LDCU UR6, c[0x0][0x388] ;  /* 0x00007100ff0677ac */ /* 0x000e640008000800 */
[----:B-1----:R-:W-:-:S04]  /*08d0*/  IMAD R9, R3, UR6, R0 ;  /* 0x0000000603097c24 */ /* 0x002fc8000f8e0200 */
[----:B0-----:R-:W-:-:S05]  /*08e0*/  IMAD.WIDE R20, R9, 0x8, R20 ;  /* 0x0000000809147825 */ /* 0x001fca00078e0214 */
[----:B------:R-:W2:Y:S04]  /*08f0*/  LDG.E.64 R22, desc[UR4][R20.64] ;  /* 0x0000000414167981 */ /* 0x000ea8000c1e1b00 */
[----:B------:R-:W3:Y:S04]  /*0900*/  LDG.E.64 R18, desc[UR4][R20.64+0x10] ;  /* 0x0000100414127981 */ /* 0x000ee8000c1e1b00 */
[----:B------:R-:W4:Y:S04]  /*0910*/  LDG.E.64 R16, desc[UR4][R20.64+0x20] ;  /* 0x0000200414107981 */ /* 0x000f28000c1e1b00 */
[----:B------:R-:W5:Y:S04]  /*0920*/  LDG.E.64 R14, desc[UR4][R20.64+0x30] ;  /* 0x00003004140e7981 */ /* 0x000f68000c1e1b00 */
[----:B------:R-:W5:Y:S04]  /*0930*/  LDG.E.64 R12, desc[UR4][R20.64+0x40] ;  /* 0x00004004140c7981 */ /* 0x000f68000c1e1b00 */
[----:B------:R-:W5:Y:S04]  /*0940*/  LDG.E.64 R8, desc[UR4][R20.64+0x50] ;  /* 0x0000500414087981 */ /* 0x000f68000c1e1b00 */
[----:B------:R-:W5:Y:S01]  /*0950*/  LDG.E.64 R26, desc[UR4][R20.64+0x70] ;  /* 0x00007004141a7981 */ /* 0x000f62000c1e1b00 */
[----:B--2---:R-:W-:-:S03]  /*0960*/  DFMA R10, R6, R22, R10 ;  /* 0x00000016060a722b */ /* 0x004fc6000000000a */
[----:B------:R-:W2:Y:S05]  /*0970*/  LDG.E.64 R22, desc[UR4][R20.64+0x60] ;  /* 0x0000600414167981 */ /* 0x000eaa000c1e1b00 */
[----:B---3--:R-:W-:-:S08]  /*0980*/  DFMA R10, R6, R18, R10 ;  /* 0x00000012060a722b */ /* 0x008fd0000000000a */
[----:B----4-:R-:W-:-:S08]  /*0990*/  DFMA R10, R6, R16, R10 ;  /* 0x00000010060a722b */ /* 0x010fd0000000000a */
[----:B-----5:R-:W-:-:S08]  /*09a0*/  DFMA R10, R6, R14, R10 ;  /* 0x0000000e060a722b */ /* 0x020fd0000000000a */
[----:B------:R-:W-:-:S08]  /*09b0*/  DFMA R10, R6, R12, R10 ;  /* 0x0000000c060a722b */ /* 0x000fd0000000000a */
[----:B------:R-:W-:Y:S01]  /*09c0*/  DFMA R8, R6, R8, R10 ;  /* 0x000000080608722b */ /* 0x000fe2000000000a */
[----:B------:R-:W-:-:S07]  /*09d0*/  VIADD R0, R0, 0x10 ;  /* 0x0000001000007836 */ /* 0x000fce0000000000 */
[----:B--2---:R-:W-:-:S08]  /*09e0*/  DFMA R8, R6, R22, R8 ;  /* 0x000000160608722b */ /* 0x004fd00000000008 */
[----:B------:R-:W-:-:S11]  /*09f0*/  DFMA R10, R6, R26, R8 ;  /* 0x0000001a060a722b */ /* 0x000fd60000000008 */
.L_x_7:
[----:B------:R-:W-:Y:S05]  /*0a00*/  BSYNC.RECONVERGENT B1 ;  /* 0x0000000000017941 */ /* 0x000fea0003800200 */
.L_x_6:
        /* <DEDUP_REMOVED lines=13> */
[----:B------:R-:W5:Y:S01]  /*0ae0*/  LDG.E.64 R12, desc[UR4][R14.64+0x30] ;  /* 0x000030040e0c7981 */ /* 0x000f62000c1e1b00 */
[----:B------:R-:W-:Y:S01]  /*0af0*/  VIADD R0, R0, 0x8 ;  /* 0x0000000800007836 */ /* 0x000fe20000000000 */
[----:B--2---:R-:W-:-:S08]  /*0b00*/  DFMA R16, R6, R16, R10 ;  /* 0x000000100610722b */ /* 0x004fd0000000000a */
[----:B---3--:R-:W-:-:S08]  /*0b10*/  DFMA R16, R6, R18, R16 ;  /* 0x000000120610722b */ /* 0x008fd00000000010 */
[----:B----4-:R-:W-:-:S08]  /*0b20*/  DFMA R8, R6, R8, R16 ;  /* 0x000000080608722b */ /* 0x010fd00000000010 */
[----:B-----5:R-:W-:-:S11]  /*0b30*/  DFMA R10, R6, R12, R8 ;  /* 0x0000000c060a722b */ /* 0x020fd60000000008 */
.L_x_9:
[----:B------:R-:W-:Y:S05]  /*0b40*/  BSYNC.RECONVERGENT B1 ;  /* 0x0000000000017941 */ /* 0x000fea0003800200 */
.L_x_8:
[----:B------:R-:W-:Y:S05]  /*0b50*/  @!P1 BRA `(.L_x_2) ;  /* 0x00000000002c9947 */ /* 0x000fea0003800000 */
[----:B------:R-:W0:Y:S01]  /*0b60*/  LDC.64 R12, c[0x0][0x3b8] ;  /* 0x0000ee00ff0c7b82 */ /* 0x000e220000000a00 */
[----:B------:R-:W1:Y:S01]  /*0b70*/  LDCU UR6, c[0x0][0x388] ;  /* 0x00007100ff0677ac */ /* 0x000e620008000800 */
[----:B------:R-:W-:Y:S02]  /*0b80*/  IMAD.MOV R25, RZ, RZ, -R25 ;  /* 0x000000ffff197224 */ /* 0x000fe400078e0a19 */
[----:B-1----:R-:W-:-:S07]  /*0b90*/  IMAD R3, R3, UR6, R0 ;  /* 0x0000000603037c24 */ /* 0x002fce000f8e0200 */
.L_x_10:
[----:B0-----:R-:W-:-:S06]  /*0ba0*/  IMAD.WIDE R8, R3, 0x8, R12 ;  /* 0x0000000803087825 */ /* 0x001fcc00078e020c */
[----:B------:R-:W2:Y:S01]  /*0bb0*/  LDG.E.64 R8, desc[UR4][R8.64] ;  /* 0x0000000408087981 */ /* 0x000ea2000c1e1b00 */
[----:B------:R-:W-:Y:S02]  /*0bc0*/  VIADD R25, R25, 0x1 ;  /* 0x0000000119197836 */ /* 0x000fe40000000000 */
[----:B------:R-:W-:-:S03]  /*0bd0*/  VIADD R3, R3, 0x2 ;  /* 0x0000000203037836 */ /* 0x000fc60000000000 */
[----:B------:R-:W-:Y:S01]  /*0be0*/  ISETP.NE.AND P0, PT, R25, RZ, PT ;  /* 0x000000ff1900720c */ /* 0x000fe20003f05270 */
[----:B--2---:R-:W-:-:S12]  /*0bf0*/  DFMA R10, R6, R8, R10 ;  /* 0x00000008060a722b */ /* 0x004fd8000000000a */
[----:B------:R-:W-:Y:S05]  /*0c00*/  @P0 BRA `(.L_x_10) ;  /* 0xfffffffc00e40947 */ /* 0x000fea000383ffff */
.L_x_2:
[----:B------:R-:W-:Y:S05]  /*0c10*/  BSYNC.RECONVERGENT B0 ;  /* 0x0000000000007941 */ /* 0x000fea0003800200 */
.L_x_1:
[----:B------:R-:W0:Y:S01]  /*0c20*/  LDCU UR6, c[0x0][0x39c] ;  /* 0x00007380ff0677ac */ /* 0x000e220008000800 */
[----:B------:R-:W1:Y:S01]  /*0c30*/  LDC.64 R14, c[0x0][0x398] ;  /* 0x0000e600ff0e7b82 */ /* 0x000e620000000a00 */
[----:B------:R-:W-:Y:S01]  /*0c40*/  IMAD.MOV.U32 R6, RZ, RZ, 0x1 ;  /* 0x00000001ff067424 */ /* 0x000fe200078e00ff */
[----:B------:R-:W-:Y:S01]  /*0c50*/  BSSY.RECONVERGENT B0, `(.L_x_11) ;  /* 0x0000014000007945 */ /* 0x000fe20003800200 */
[----:B0-----:R-:W1:Y:S04]  /*0c60*/  MUFU.RCP64H R7, UR6 ;  /* 0x0000000600077d08 */ /* 0x001e680008001800 */
[----:B-1----:R-:W-:-:S08]  /*0c70*/  DFMA R8, R6, -R14, 1 ;  /* 0x3ff000000608742b */ /* 0x002fd0000000080e */
[----:B------:R-:W-:-:S08]  /*0c80*/  DFMA R8, R8, R8, R8 ;  /* 0x000000080808722b */ /* 0x000fd00000000008 */
[----:B------:R-:W-:Y:S01]  /*0c90*/  DFMA R6, R6, R8, R6 ;  /* 0x000000080606722b */ /* 0x000fe20000000006 */
[----:B------:R-:W-:-:S07]  /*0ca0*/  LEA R8, R28, 0x1, 0x1 ;  /* 0x000000011c087811 */ /* 0x000fce00078e08ff */
[C---:B------:R-:W-:Y:S01]  /*0cb0*/  DFMA R12, R6.reuse, -R14, 1 ;  /* 0x3ff00000060c742b */ /* 0x040fe2000000080e */
[----:B------:R-:W0:Y:S07]  /*0cc0*/  I2F.F64 R8, R8 ;  /* 0x0000000800087312 */ /* 0x000e2e0000201c00 */
[----:B------:R-:W-:-:S08]  /*0cd0*/  DFMA R6, R6, R12, R6 ;  /* 0x0000000c0606722b */ /* 0x000fd00000000006 */
[----:B0-----:R-:W-:Y:S01]  /*0ce0*/  DMUL R12, R8, R6 ;  /* 0x00000006080c7228 */ /* 0x001fe20000000000 */
[----:B------:R-:W-:-:S07]  /*0cf0*/  FSETP.GEU.AND P1, PT, |R9|, 6.5827683646048100446e-37, PT ;  /* 0x036000000900780b */ /* 0x000fce0003f2e200 */
[----:B------:R-:W-:-:S08]  /*0d00*/  DFMA R14, R12, -R14, R8 ;  /* 0x8000000e0c0e722b */ /* 0x000fd00000000008 */
[----:B------:R-:W-:-:S10]  /*0d10*/  DFMA R6, R6, R14, R12 ;  /* 0x0000000e0606722b */ /* 0x000fd4000000000c */
[----:B------:R-:W-:-:S05]  /*0d20*/  FFMA R0, RZ, UR6, R7 ;  /* 0x00000006ff007c23 */ /* 0x000fca0008000007 */
[----:B------:R-:W-:-:S13]  /*0d30*/  FSETP.GT.AND P0, PT, |R0|, 1.469367938527859385e-39, PT ;  /* 0x001000000000780b */ /* 0x000fda0003f04200 */
[----:B------:R-:W-:Y:S05]  /*0d40*/  @P0 BRA P1, `(.L_x_12) ;  /* 0x0000000000100947 */ /* 0x000fea0000800000 */
[----:B------:R-:W-:-:S07]  /*0d50*/  MOV R0, 0xd70 ;  /* 0x00000d7000007802 */ /* 0x000fce0000000f00 */
[----:B------:R-:W-:Y:S05]  /*0d60*/  CALL.REL.NOINC `($__internal_0_$__cuda_sm20_div_rn_f64_full) ;  /* 0x0000000000487944 */ /* 0x000fea0003c00000 */
[----:B------:R-:W-:Y:S02]  /*0d70*/  IMAD.MOV.U32 R6, RZ, RZ, R16 ;  /* 0x000000ffff067224 */ /* 0x000fe400078e0010 */
[----:B------:R-:W-:-:S07]  /*0d80*/  IMAD.MOV.U32 R7, RZ, RZ, R17 ;  /* 0x000000ffff077224 */ /* 0x000fce00078e0011 */
.L_x_12:
[----:B------:R-:W-:Y:S05]  /*0d90*/  BSYNC.RECONVERGENT B0 ;  /* 0x0000000000007941 */ /* 0x000fea0003800200 */
.L_x_11:
[----:B------:R-:W0:Y:S01]  /*0da0*/  LDC.64 R12, c[0x0][0x3b0] ;  /* 0x0000ec00ff0c7b82 */ /* 0x000e220000000a00 */
[----:B------:R-:W1:Y:S01]  /*0db0*/  LDCU.64 UR6, c[0x0][0x390] ;  /* 0x00007200ff0677ac */ /* 0x000e620008000a00 */
[----:B------:R-:W2:Y:S06]  /*0dc0*/  LDCU UR8, c[0x0][0x3a8] ;  /* 0x00007500ff0877ac */ /* 0x000eac0008000800 */
[----:B------:R-:W3:Y:S01]  /*0dd0*/  LDC.64 R16, c[0x0][0x3c0] ;  /* 0x0000f000ff107b82 */ /* 0x000ee20000000a00 */
[----:B0-----:R-:W-:-:S05]  /*0de0*/  IMAD.WIDE R12, R2, 0x8, R12 ;  /* 0x00000008020c7825 */ /* 0x001fca00078e020c */
[----:B------:R-:W4:Y:S01]  /*0df0*/  LDG.E.64 R14, desc[UR4][R12.64] ;  /* 0x000000040c0e7981 */ /* 0x000f22000c1e1b00 */
[----:B------:R-:W-:Y:S01]  /*0e00*/  DADD R4, -R4, R10 ;  /* 0x0000000004047229 */ /* 0x000fe2000000010a */
[----:B--2---:R-:W4:Y:S01]  /*0e10*/  F2F.F64.F32 R8, UR8 ;  /* 0x0000000800087d10 */ /* 0x004f220008201800 */
[----:B-1----:R-:W-:Y:S01]  /*0e20*/  DMUL R6, R6, UR6 ;  /* 0x0000000606067c28 */ /* 0x002fe20008000000 */
[----:B---3--:R-:W-:-:S07]  /*0e30*/  IMAD.WIDE R2, R2, 0x8, R16 ;  /* 0x0000000802027825 */ /* 0x008fce00078e0210 */
[----:B------:R-:W-:-:S08]  /*0e40*/  DMUL R4, R6, R4 ;  /* 0x0000000406047228 */ /* 0x000fd00000000000 */
[----:B----4-:R-:W-:-:S07]  /*0e50*/  DFMA R8, R4, R8, R14 ;  /* 0x000000080408722b */ /* 0x010fce000000000e */
[----:B------:R-:W-:Y:S04]  /*0e60*/  STG.E.64 desc[UR4][R12.64], R8 ;  /* 0x000000080c007986 */ /* 0x000fe8000c101b04 */
[----:B------:R-:W-:Y:S01]  /*0e70*/  STG.E.64 desc[UR4][R2.64], R4 ;  /* 0x0000000402007986 */ /* 0x000fe2000c101b04 */
[----:B------:R-:W-:Y:S05]  /*0e80*/  EXIT ;  /* 0x000000000000794d */ /* 0x000fea0003800000 */
        .weak           $__internal_0_$__cuda_sm20_div_rn_f64_full
        .type           $__internal_0_$__cuda_sm20_div_rn_f64_full,@function
        .size           $__internal_0_$__cuda_sm20_div_rn_f64_full,($_Z9update_uliiidddfPdS_S_S_$__internal_accurate_pow - $__internal_0_$__cuda_sm20_div_rn_f64_full)
$__internal_0_$__cuda_sm20_div_rn_f64_full:
[----:B------:R-:W0:Y:S01]  /*0e90*/  LDC.64 R14, c[0x0][0x398] ;  /* 0x0000e600ff0e7b82 */ /* 0x000e220000000a00 */
[----:B------:R-:W-:Y:S01]  /*0ea0*/  IMAD.MOV.U32 R18, RZ, RZ, 0x1 ;  /* 0x00000001ff127424 */ /* 0x000fe200078e00ff */
[C---:B------:R-:W-:Y:S01]  /*0eb0*/  FSETP.GEU.AND P2, PT, |R9|.reuse, 1.469367938527859385e-39, PT ;  /* 0x001000000900780b */ /* 0x040fe20003f4e200 */
[----:B------:R-:W-:Y:S01]  /*0ec0*/  IMAD.MOV.U32 R3, RZ, RZ, 0x1ca00000 ;  /* 0x1ca00000ff037424 */ /* 0x000fe200078e00ff */
[----:B------:R-:W-:Y:S01]  /*0ed0*/  LOP3.LUT R17, R9, 0x7ff00000, RZ, 0xc0, !PT ;  /* 0x7ff0000009117812 */ /* 0x000fe200078ec0ff */
[----:B------:R-:W-:Y:S04]  /*0ee0*/  BSSY.RECONVERGENT B1, `(.L_x_13) ;  /* 0x0000050000017945 */ /* 0x000fe80003800200 */
[----:B------:R-:W-:Y:S01]  /*0ef0*/  IMAD.MOV.U32 R25, RZ, RZ, R17 ;  /* 0x000000ffff197224 */ /* 0x000fe200078e0011 */
[----:B0-----:R-:W-:-:S02]  /*0f00*/  FSETP.GEU.AND P0, PT, |R15|, 1.469367938527859385e-39, PT ;  /* 0x001000000f00780b */ /* 0x001fc40003f0e200 */
[C---:B------:R-:W-:Y:S02]  /*0f10*/  LOP3.LUT R12, R15.reuse, 0x800fffff, RZ, 0xc0, !PT ;  /* 0x800fffff0f0c7812 */ /* 0x040fe400078ec0ff */
[----:B------:R-:W-:Y:S02]  /*0f20*/  LOP3.LUT R16, R15, 0x7ff00000, RZ, 0xc0, !PT ;  /* 0x7ff000000f107812 */ /* 0x000fe400078ec0ff */
[----:B------:R-:W-:Y:S01]  /*0f30*/  LOP3.LUT R13, R12, 0x3ff00000, RZ, 0xfc, !PT ;  /* 0x3ff000000c0d7812 */ /* 0x000fe200078efcff */
[----:B------:R-:W-:Y:S01]  /*0f40*/  IMAD.MOV.U32 R12, RZ, RZ, R14 ;  /* 0x000000ffff0c7224 */ /* 0x000fe200078e000e */
[----:B------:R-:W-:Y:S01]  /*0f50*/  ISETP.GE.U32.AND P1, PT, R17, R16, PT ;  /* 0x000000101100720c */ /* 0x000fe20003f26070 */
[----:B------:R-:W-:-:S03]  /*0f60*/  IMAD.MOV.U32 R24, RZ, RZ, R16 ;  /* 0x000000ffff187224 */ /* 0x000fc600078e0010 */
[----:B------:R-:W-:Y:S01]  /*0f70*/  SEL R3, R3, 0x63400000, !P1 ;  /* 0x6340000003037807 */ /* 0x000fe20004800000 */
[----:B------:R-:W0:Y:S03]  /*0f80*/  @!P0 LDC.64 R6, c[0x0][0x398] ;  /* 0x0000e600ff068b82 */ /* 0x000e260000000a00 */
[----:B------:R-:W-:-:S04]  /*0f90*/  @!P2 LOP3.LUT R22, R3, 0x80000000, R9, 0xf8, !PT ;  /* 0x800000000316a812 */ /* 0x000fc800078ef809 */
[----:B------:R-:W-:Y:S01]  /*0fa0*/  @!P2 LOP3.LUT R23, R22, 0x100000, RZ, 0xfc, !PT ;  /* 0x001000001617a812 */ /* 0x000fe200078efcff */
[----:B------:R-:W-:Y:S01]  /*0fb0*/  @!P2 IMAD.MOV.U32 R22, RZ, RZ, RZ ;  /* 0x000000ffff16a224 */ /* 0x000fe200078e00ff */
[----:B0-----:R-:W-:-:S06]  /*0fc0*/  @!P0 DMUL R12, R6, 8.98846567431157953865e+307 ;  /* 0x7fe00000060c8828 */ /* 0x001fcc0000000000 */
[----:B------:R-:W0:Y:S04]  /*0fd0*/  MUFU.RCP64H R19, R13 ;  /* 0x0000000d00137308 */ /* 0x000e280000001800 */
[----:B------:R-:W-:Y:S01]  /*0fe0*/  @!P0 LOP3.LUT R24, R13, 0x7ff00000, RZ, 0xc0, !PT ;  /* 0x7ff000000d188812 */ /* 0x000fe200078ec0ff */
[----:B0-----:R-:W-:-:S08]  /*0ff0*/  DFMA R6, R18, -R12, 1 ;  /* 0x3ff000001206742b */ /* 0x001fd0000000080c */
[----:B------:R-:W-:-:S08]  /*1000*/  DFMA R6, R6, R6, R6 ;  /* 0x000000060606722b */ /* 0x000fd00000000006 */
[----:B------:R-:W-:Y:S01]  /*1010*/  DFMA R18, R18, R6, R18 ;  /* 0x000000061212722b */ /* 0x000fe20000000012 */
[----:B------:R-:W-:Y:S01]  /*1020*/  LOP3.LUT R7, R3, 0x800fffff, R9, 0xf8, !PT ;  /* 0x800fffff03077812 */ /* 0x000fe200078ef809 */
[----:B------:R-:W-:-:S06]  /*1030*/  IMAD.MOV.U32 R6, RZ, RZ, R8 ;  /* 0x000000ffff067224 */ /* 0x000fcc00078e0008 */
[----:B------:R-:W-:Y:S02]  /*1040*/  DFMA R20, R18, -R12, 1 ;  /* 0x3ff000001214742b */ /* 0x000fe4000000080c */
[----:B------:R-:W-:-:S06]  /*1050*/  @!P2 DFMA R6, R6, 2, -R22 ;  /* 0x400000000606a82b */ /* 0x000fcc0000000816 */
[----:B------:R-:W-:-:S04]  /*1060*/  DFMA R18, R18, R20, R18 ;  /* 0x000000141212722b */ /* 0x000fc80000000012 */
[----:B------:R-:W-:-:S04]  /*1070*/  @!P2 LOP3.LUT R25, R7, 0x7ff00000, RZ, 0xc0, !PT ;  /* 0x7ff000000719a812 */ /* 0x000fc800078ec0ff */
[----:B------:R-:W-:Y:S01]  /*1080*/  DMUL R20, R18, R6 ;  /* 0x0000000612147228 */ /* 0x000fe20000000000 */
[----:B------:R-:W-:-:S05]  /*1090*/  VIADD R26, R25, 0xffffffff ;  /* 0xffffffff191a7836 */ /* 0x000fca0000000000 */
[----:B------:R-:W-:Y:S01]  /*10a0*/  ISETP.GT.U32.AND P0, PT, R26, 0x7feffffe, PT ;  /* 0x7feffffe1a00780c */ /* 0x000fe20003f04070 */
[----:B------:R-:W-:Y:S01]  /*10b0*/  VIADD R26, R24, 0xffffffff ;  /* 0xffffffff181a7836 */ /* 0x000fe20000000000 */
[----:B------:R-:W-:-:S04]  /*10c0*/  DFMA R22, R20, -R12, R6 ;  /* 0x8000000c1416722b */ /* 0x000fc80000000006 */
[----:B------:R-:W-:-:S04]  /*10d0*/  ISETP.GT.U32.OR P0, PT, R26, 0x7feffffe, P0 ;  /* 0x7feffffe1a00780c */ /* 0x000fc80000704470 */
[----:B------:R-:W-:-:S09]  /*10e0*/  DFMA R22, R18, R22, R20 ;  /* 0x000000161216722b */ /* 0x000fd20000000014 */
[----:B------:R-:W-:Y:S05]  /*10f0*/  @P0 BRA `(.L_x_14) ;  /* 0x0000000000600947 */ /* 0x000fea0003800000 */
[----:B------:R-:W-:Y:S01]  /*1100*/  VIADDMNMX R16, R17, -R16, 0xb9600000, !PT ;  /* 0xb960000011107446 */ /* 0x000fe20007800910 */
[----:B------:R-:W-:-:S03]  /*1110*/  IMAD.MOV.U32 R8, RZ, RZ, RZ ;  /* 0x000000ffff087224 */ /* 0x000fc600078e00ff */
[----:B------:R-:W-:-:S05]  /*1120*/  VIMNMX R16, PT, PT, R16, 0x46a00000, PT ;  /* 0x46a0000010107848 */ /* 0x000fca0003fe0100 */
[----:B------:R-:W-:-:S04]  /*1130*/  IMAD.IADD R3, R16, 0x1, -R3 ;  /* 0x0000000110037824 */ /* 0x000fc800078e0a03 */
[----:B------:R-:W-:-:S06]  /*1140*/  VIADD R9, R3, 0x7fe00000 ;  /* 0x7fe0000003097836 */ /* 0x000fcc0000000000 */
[----:B------:R-:W-:-:S10]  /*1150*/  DMUL R16, R22, R8 ;  /* 0x0000000816107228 */ /* 0x000fd40000000000 */
[----:B------:R-:W-:-:S13]  /*1160*/  FSETP.GTU.AND P0, PT, |R17|, 1.469367938527859385e-39, PT ;  /* 0x001000001100780b */ /* 0x000fda0003f0c200 */
[----:B------:R-:W-:Y:S05]  /*1170*/  @P0 BRA `(.L_x_15) ;  /* 0x0000000000980947 */ /* 0x000fea0003800000 */
[----:B------:R-:W-:Y:S01]  /*1180*/  DFMA R6, R22, -R12, R6 ;  /* 0x8000000c1606722b */ /* 0x000fe20000000006 */
[----:B------:R-:W-:-:S09]  /*1190*/  IMAD.MOV.U32 R8, RZ, RZ, RZ ;  /* 0x000000ffff087224 */ /* 0x000fd200078e00ff */
[C---:B------:R-:W-:Y:S02]  /*11a0*/  FSETP.NEU.AND P0, PT, R7.reuse, RZ, PT ;  /* 0x000000ff0700720b */ /* 0x040fe40003f0d000 */
[----:B------:R-:W-:-:S04]  /*11b0*/  LOP3.LUT R15, R7, 0x80000000, R15, 0x48, !PT ;  /* 0x80000000070f7812 */ /* 0x000fc800078e480f */
[----:B------:R-:W-:-:S07]  /*11c0*/  LOP3.LUT R9, R15, R9, RZ, 0xfc, !PT ;  /* 0x000000090f097212 */ /* 0x000fce00078efcff */
[----:B------:R-:W-:Y:S05]  /*11d0*/  @!P0 BRA `(.L_x_15) ;  /* 0x0000000000808947 */ /* 0x000fea0003800000 */
[----:B------:R-:W-:Y:S01]  /*11e0*/  IMAD.MOV R7, RZ, RZ, -R3 ;  /* 0x000000ffff077224 */ /* 0x000fe200078e0a03 */
[----:B------:R-:W-:Y:S01]  /*11f0*/  DMUL.RP R8, R22, R8 ;  /* 0x0000000816087228 */ /* 0x000fe20000008000 */
[----:B------:R-:W-:Y:S01]  /*1200*/  IMAD.MOV.U32 R6, RZ, RZ, RZ ;  /* 0x000000ffff067224 */ /* 0x000fe200078e00ff */
[----:B------:R-:W-:-:S05]  /*1210*/  IADD3 R3, PT, PT, -R3, -0x43300000, RZ ;  /* 0xbcd0000003037810 */ /* 0x000fca0007ffe1ff */
[----:B------:R-:W-:-:S03]  /*1220*/  DFMA R6, R16, -R6, R22 ;  /* 0x800000061006722b */ /* 0x000fc60000000016 */
[----:B------:R-:W-:-:S07]  /*1230*/  LOP3.LUT R15, R9, R15, RZ, 0x3c, !PT ;  /* 0x0000000f090f7212 */ /* 0x000fce00078e3cff */
[----:B------:R-:W-:-:S04]  /*1240*/  FSETP.NEU.AND P0, PT, |R7|, R3, PT ;  /* 0x000000030700720b */ /* 0x000fc80003f0d200 */
[----:B------:R-:W-:Y:S02]  /*1250*/  FSEL R16, R8, R16, !P0 ;  /* 0x0000001008107208 */ /* 0x000fe40004000000 */
[----:B------:R-:W-:Y:S01]  /*1260*/  FSEL R17, R15, R17, !P0 ;  /* 0x000000110f117208 */ /* 0x000fe20004000000 */
[----:B------:R-:W-:Y:S06]  /*1270*/  BRA `(.L_x_15) ;  /* 0x0000000000587947 */ /* 0x000fec0003800000 */
.L_x_14:
[----:B------:R-:W-:-:S14]  /*1280*/  DSETP.NAN.AND P0, PT, R8, R8, PT ;  /* 0x000000080800722a */ /* 0x000fdc0003f08000 */
[----:B------:R-:W-:Y:S05]  /*1290*/  @P0 BRA `(.L_x_16) ;  /* 0x0000000000480947 */ /* 0x000fea0003800000 */
[----:B------:R-:W0:Y:S02]  /*12a0*/  LDC.64 R6, c[0x0][0x398] ;  /* 0x0000e600ff067b82 */ /* 0x000e240000000a00 */
[----:B0-----:R-:W-:-:S14]  /*12b0*/  DSETP.NAN.AND P0, PT, R6, R6, PT ;  /* 0x000000060600722a */ /* 0x001fdc0003f08000 */
[----:B------:R-:W-:Y:S05]  /*12c0*/  @P0 BRA `(.L_x_17) ;  /* 0x0000000000300947 */ /* 0x000fea0003800000 */
[----:B------:R-:W-:Y:S01]  /*12d0*/  ISETP.NE.AND P0, PT, R25, R24, PT ;  /* 0x000000181900720c */ /* 0x000fe20003f05270 */
[----:B------:R-:W-:Y:S02]  /*12e0*/  IMAD.MOV.U32 R16, RZ, RZ, 0x0 ;  /* 0x00000000ff107424 */ /* 0x000fe400078e00ff */
[----:B------:R-:W-:-:S10]  /*12f0*/  IMAD.MOV.U32 R17, RZ, RZ, -0x80000 ;  /* 0xfff80000ff117424 */ /* 0x000fd400078e00ff */
[----:B------:R-:W-:Y:S05]  /*1300*/  @!P0 BRA `(.L_x_15) ;  /* 0x0000000000348947 */ /* 0x000fea0003800000 */
[----:B------:R-:W-:Y:S02]  /*1310*/  ISETP.NE.AND P0, PT, R25, 0x7ff00000, PT ;  /* 0x7ff000001900780c */ /* 0x000fe40003f05270 */
[----:B------:R-:W-:Y:S02]  /*1320*/  LOP3.LUT R17, R9, 0x80000000, R15, 0x48, !PT ;  /* 0x8000000009117812 */ /* 0x000fe400078e480f */
[----:B------:R-:W-:-:S13]  /*1330*/  ISETP.EQ.OR P0, PT, R24, RZ, !P0 ;  /* 0x000000ff1800720c */ /* 0x000fda0004702670 */
[----:B------:R-:W-:Y:S01]  /*1340*/  @P0 LOP3.LUT R3, R17, 0x7ff00000, RZ, 0xfc, !PT ;  /* 0x7ff0000011030812 */ /* 0x000fe200078efcff */
[----:B------:R-:W-:Y:S02]  /*1350*/  @!P0 IMAD.MOV.U32 R16, RZ, RZ, RZ ;  /* 0x000000ffff108224 */ /* 0x000fe400078e00ff */
[----:B------:R-:W-:Y:S02]  /*1360*/  @P0 IMAD.MOV.U32 R16, RZ, RZ, RZ ;  /* 0x000000ffff100224 */ /* 0x000fe400078e00ff */
[----:B------:R-:W-:Y:S01]  /*1370*/  @P0 IMAD.MOV.U32 R17, RZ, RZ, R3 ;  /* 0x000000ffff110224 */ /* 0x000fe200078e0003 */
[----:B------:R-:W-:Y:S06]  /*1380*/  BRA `(.L_x_15) ;  /* 0x0000000000147947 */ /* 0x000fec0003800000 */
.L_x_17:
[----:B------:R-:W-:Y:S01]  /*1390*/  LOP3.LUT R17, R15, 0x80000, RZ, 0xfc, !PT ;  /* 0x000800000f117812 */ /* 0x000fe200078efcff */
[----:B------:R-:W-:Y:S01]  /*13a0*/  IMAD.MOV.U32 R16, RZ, RZ, R14 ;  /* 0x000000ffff107224 */ /* 0x000fe200078e000e */
[----:B------:R-:W-:Y:S06]  /*13b0*/  BRA `(.L_x_15) ;  /* 0x0000000000087947 */ /* 0x000fec0003800000 */
.L_x_16:
[----:B------:R-:W-:Y:S01]  /*13c0*/  LOP3.LUT R17, R9, 0x80000, RZ, 0xfc, !PT ;  /* 0x0008000009117812 */ /* 0x000fe200078efcff */
[----:B------:R-:W-:-:S07]  /*13d0*/  IMAD.MOV.U32 R16, RZ, RZ, R8 ;  /* 0x000000ffff107224 */ /* 0x000fce00078e0008 */
.L_x_15:
[----:B------:R-:W-:Y:S05]  /*13e0*/  BSYNC.RECONVERGENT B1 ;  /* 0x0000000000017941 */ /* 0x000fea0003800200 */
.L_x_13:
[----:B------:R-:W-:Y:S02]  /*13f0*/  IMAD.MOV.U32 R6, RZ, RZ, R0 ;  /* 0x000000ffff067224 */ /* 0x000fe400078e0000 */
[----:B------:R-:W-:-:S04]  /*1400*/  IMAD.MOV.U32 R7, RZ, RZ, 0x0 ;  /* 0x00000000ff077424 */ /* 0x000fc800078e00ff */
[----:B------:R-:W-:Y:S05]  /*1410*/  RET.REL.NODEC R6 `(_Z9update_uliiidddfPdS_S_S_) ;  /* 0xffffffe806f87950 */ /* 0x000fea0003c3ffff */
        .type           $_Z9update_uliiidddfPdS_S_S_$__internal_accurate_pow,@function
        .size           $_Z9update_uliiidddfPdS_S_S_$__internal_accurate_pow,(.L_x_29 - $_Z9update_uliiidddfPdS_S_S_$__internal_accurate_pow)
$_Z9update_uliiidddfPdS_S_S_$__internal_accurate_pow:
[----:B------:R-:W0:Y:S01]  /*1420*/  MUFU.RCP64H R17, 2 ;  /* 0x4000000000117908 */ /* 0x000e220000001800 */
[----:B------:R-:W-:Y:S01]  /*1430*/  IMAD.MOV.U32 R12, RZ, RZ, 0x0 ;  /* 0x00000000ff0c7424 */ /* 0x000fe200078e00ff */
[----:B------:R-:W-:Y:S01]  /*1440*/  UMOV UR6, 0x7d2cafe2 ;  /* 0x7d2cafe200067882 */ /* 0x000fe20000000000 */
[----:B------:R-:W-:Y:S01]  /*1450*/  IMAD.MOV.U32 R13, RZ, RZ, 0x40000000 ;  /* 0x40000000ff0d7424 */ /* 0x000fe200078e00ff */
[----:B------:R-:W-:Y:S01]  /*1460*/  UMOV UR7, 0x3eb0f5ff ;  /* 0x3eb0f5ff00077882 */ /* 0x000fe20000000000 */
[----:B------:R-:W-:Y:S01]  /*1470*/  IMAD.MOV.U32 R16, RZ, RZ, RZ ;  /* 0x000000ffff107224 */ /* 0x000fe200078e00ff */
[----:B------:R-:W-:Y:S01]  /*1480*/  UMOV UR8, 0x3b39803f ;  /* 0x3b39803f00087882 */ /* 0x000fe20000000000 */
[----:B------:R-:W-:Y:S01]  /*1490*/  IMAD.MOV.U32 R14, RZ, RZ, 0x41ad3b5a ;  /* 0x41ad3b5aff0e7424 */ /* 0x000fe200078e00ff */
[----:B------:R-:W-:Y:S01]  /*14a0*/  UMOV UR9, 0x3c7abc9e ;  /* 0x3c7abc9e00097882 */ /* 0x000fe20000000000 */
[----:B------:R-:W-:Y:S02]  /*14b0*/  IMAD.MOV.U32 R15, RZ, RZ, 0x3ed0f5d2 ;  /* 0x3ed0f5d2ff0f7424 */ /* 0x000fe400078e00ff */
[----:B0-----:R-:W-:-:S08]  /*14c0*/  DFMA R12, R16, -R12, 1 ;  /* 0x3ff00000100c742b */ /* 0x001fd0000000080c */
[----:B------:R-:W-:-:S08]  /*14d0*/  DFMA R12, R12, R12, R12 ;  /* 0x0000000c0c0c722b */ /* 0x000fd0000000000c */
[----:B------:R-:W-:-:S08]  /*14e0*/  DFMA R16, R16, R12, R16 ;  /* 0x0000000c1010722b */ /* 0x000fd00000000010 */
[----:B------:R-:W-:-:S08]  /*14f0*/  DMUL R12, RZ, R16 ;  /* 0x00000010ff0c7228 */ /* 0x000fd00000000000 */
[----:B------:R-:W-:-:S08]  /*1500*/  DFMA R12, RZ, R16, R12 ;  /* 0x00000010ff0c722b */ /* 0x000fd0000000000c */
[----:B------:R-:W-:Y:S02]  /*1510*/  DMUL R24, R12, R12 ;  /* 0x0000000c0c187228 */ /* 0x000fe40000000000 */
[----:B------:R-:W-:-:S06]  /*1520*/  DADD R18, RZ, -R12 ;  /* 0x00000000ff127229 */ /* 0x000fcc000000080c */
[----:B------:R-:W-:Y:S01]  /*1530*/  DFMA R14, R24, UR6, R14 ;  /* 0x00000006180e7c2b */ /* 0x000fe2000800000e */
[----:B------:R-:W-:Y:S01]  /*1540*/  UMOV UR6, 0x75488a3f ;  /* 0x75488a3f00067882 */ /* 0x000fe20000000000 */
[----:B------:R-:W-:Y:S01]  /*1550*/  UMOV UR7, 0x3ef3b20a ;  /* 0x3ef3b20a00077882 */ /* 0x000fe20000000000 */
[----:B------:R-:W-:-:S05]  /*1560*/  DADD R18, R18, R18 ;  /* 0x0000000012127229 */ /* 0x000fca0000000012 */
[----:B------:R-:W-:Y:S01]  /*1570*/  DFMA R14, R24, R14, UR6 ;  /* 0x00000006180e7e2b */ /* 0x000fe2000800000e */
[----:B------:R-:W-:Y:S01]  /*1580*/  UMOV UR6, 0xe4faecd5 ;  /* 0xe4faecd500067882 */ /* 0x000fe20000000000 */
[----:B------:R-:W-:Y:S01]  /*1590*/  UMOV UR7, 0x3f1745cd ;  /* 0x3f1745cd00077882 */ /* 0x000fe20000000000 */
[----:B------:R-:W-:-:S05]  /*15a0*/  DFMA R18, RZ, -R12, R18 ;  /* 0x8000000cff12722b */ /* 0x000fca0000000012 */
[----:B------:R-:W-:Y:S01]  /*15b0*/  DFMA R14, R24, R14, UR6 ;  /* 0x00000006180e7e2b */ /* 0x000fe2000800000e */
[----:B------:R-:W-:Y:S01]  /*15c0*/  UMOV UR6, 0x258a578b ;  /* 0x258a578b00067882 */ /* 0x000fe20000000000 */
[----:B------:R-:W-:Y:S01]  /*15d0*/  UMOV UR7, 0x3f3c71c7 ;  /* 0x3f3c71c700077882 */ /* 0x000fe20000000000 */
[----:B------:R-:W-:Y:S02]  /*15e0*/  DMUL R16, R16, R18 ;  /* 0x0000001210107228 */ /* 0x000fe40000000000 */
[----:B------:R-:W-:-:S03]  /*15f0*/  DMUL R18, R12, R12 ;  /* 0x0000000c0c127228 */ /* 0x000fc60000000000 */
[----:B------:R-:W-:Y:S01]  /*1600*/  DFMA R14, R24, R14, UR6 ;  /* 0x00000006180e7e2b */ /* 0x000fe2000800000e */
[----:B------:R-:W-:Y:S01]  /*1610*/  UMOV UR6, 0x9242b910 ;  /* 0x9242b91000067882 */ /* 0x000fe20000000000 */
[----:B------:R-:W-:-:S06]  /*1620*/  UMOV UR7, 0x3f624924 ;  /* 0x3f62492400077882 */ /* 0x000fcc0000000000 */
[----:B------:R-:W-:Y:S01]  /*1630*/  DFMA R14, R24, R14, UR6 ;  /* 0x00000006180e7e2b */ /* 0x000fe2000800000e */
[----:B------:R-:W-:Y:S01]  /*1640*/  UMOV UR6, 0x99999dfb ;  /* 0x99999dfb00067882 */ /* 0x000fe20000000000 */
[----:B------:R-:W-:-:S06]  /*1650*/  UMOV UR7, 0x3f899999 ;  /* 0x3f89999900077882 */ /* 0x000fcc0000000000 */
[----:B------:R-:W-:Y:S01]  /*1660*/  DFMA R20, R24, R14, UR6 ;  /* 0x0000000618147e2b */ /* 0x000fe2000800000e */
[----:B------:R-:W-:Y:S01]  /*1670*/  UMOV UR6, 0x55555555 ;  /* 0x5555555500067882 */ /* 0x000fe20000000000 */
[----:B------:R-:W-:-:S06]  /*1680*/  UMOV UR7, 0x3fb55555 ;  /* 0x3fb5555500077882 */ /* 0x000fcc0000000000 */
[----:B------:R-:W-:-:S08]  /*1690*/  DFMA R14, R24, R20, UR6 ;  /* 0x00000006180e7e2b */ /* 0x000fd00008000014 */
[----:B------:R-:W-:Y:S01]  /*16a0*/  DADD R22, -R14, UR6 ;  /* 0x000000060e167e29 */ /* 0x000fe20008000100 */
[----:B------:R-:W-:Y:S01]  /*16b0*/  UMOV UR6, 0xb9e7b0 ;  /* 0x00b9e7b000067882 */ /* 0x000fe20000000000 */
[----:B------:R-:W-:-:S06]  /*16c0*/  UMOV UR7, 0x3c46a4cb ;  /* 0x3c46a4cb00077882 */ /* 0x000fcc0000000000 */
[----:B------:R-:W-:Y:S02]  /*16d0*/  DFMA R20, R24, R20, R22 ;  /* 0x000000141814722b */ /* 0x000fe40000000016 */
[----:B------:R-:W-:Y:S01]  /*16e0*/  DFMA R24, R12, R12, -R18 ;  /* 0x0000000c0c18722b */ /* 0x000fe20000000812 */
[----:B------:R-:W-:Y:S02]  /*16f0*/  VIADD R23, R17, 0x100000 ;  /* 0x0010000011177836 */ /* 0x000fe40000000000 */
[----:B------:R-:W-:-:S03]  /*1700*/  IMAD.MOV.U32 R22, RZ, RZ, R16 ;  /* 0x000000ffff167224 */ /* 0x000fc600078e0010 */
[----:B------:R-:W-:Y:S01]  /*1710*/  DADD R20, R20, -UR6 ;  /* 0x8000000614147e29 */ /* 0x000fe20008000000 */
[----:B------:R-:W-:Y:S01]  /*1720*/  UMOV UR6, 0xfefa39ef ;  /* 0xfefa39ef00067882 */ /* 0x000fe20000000000 */
[----:B------:R-:W-:Y:S01]  /*1730*/  UMOV UR7, 0x3fe62e42 ;  /* 0x3fe62e4200077882 */ /* 0x000fe20000000000 */
[C---:B------:R-:W-:Y:S02]  /*1740*/  DFMA R22, R12.reuse, R22, R24 ;  /* 0x000000160c16722b */ /* 0x040fe40000000018 */
[----:B------:R-:W-:-:S08]  /*1750*/  DMUL R24, R12, R18 ;  /* 0x000000120c187228 */ /* 0x000fd00000000000 */
[----:B------:R-:W-:-:S08]  /*1760*/  DFMA R26, R12, R18, -R24 ;  /* 0x000000120c1a722b */ /* 0x000fd00000000818 */
[----:B------:R-:W-:Y:S02]  /*1770*/  DFMA R26, R16, R18, R26 ;  /* 0x00000012101a722b */ /* 0x000fe4000000001a */
[----:B------:R-:W-:-:S06]  /*1780*/  DADD R18, R14, R20 ;  /* 0x000000000e127229 */ /* 0x000fcc0000000014 */
[----:B------:R-:W-:Y:S02]  /*1790*/  DFMA R22, R12, R22, R26 ;  /* 0x000000160c16722b */ /* 0x000fe4000000001a */
[----:B------:R-:W-:-:S08]  /*17a0*/  DADD R26, R14, -R18 ;  /* 0x000000000e1a7229 */ /* 0x000fd00000000812 */
[----:B------:R-:W-:Y:S02]  /*17b0*/  DADD R26, R20, R26 ;  /* 0x00000000141a7229 */ /* 0x000fe4000000001a */
[----:B------:R-:W-:-:S08]  /*17c0*/  DMUL R20, R18, R24 ;  /* 0x0000001812147228 */ /* 0x000fd00000000000 */
[----:B------:R-:W-:-:S08]  /*17d0*/  DFMA R14, R18, R24, -R20 ;  /* 0x00000018120e722b */ /* 0x000fd00000000814 */
[----:B------:R-:W-:-:S08]  /*17e0*/  DFMA R14, R18, R22, R14 ;  /* 0x00000016120e722b */ /* 0x000fd0000000000e */
[----:B------:R-:W-:-:S08]  /*17f0*/  DFMA R26, R26, R24, R14 ;  /* 0x000000181a1a722b */ /* 0x000fd0000000000e */
[----:B------:R-:W-:-:S08]  /*1800*/  DADD R18, R20, R26 ;  /* 0x0000000014127229 */ /* 0x000fd0000000001a */
[--C-:B------:R-:W-:Y:S02]  /*1810*/  DADD R14, R12, R18.reuse ;  /* 0x000000000c0e7229 */ /* 0x100fe40000000012 */
[----:B------:R-:W-:-:S06]  /*1820*/  DADD R20, R20, -R18 ;  /* 0x0000000014147229 */ /* 0x000fcc0000000812 */
[----:B------:R-:W-:Y:S02]  /*1830*/  DADD R12, R12, -R14 ;  /* 0x000000000c0c7229 */ /* 0x000fe4000000080e */
[----:B------:R-:W-:-:S06]  /*1840*/  DADD R20, R26, R20 ;  /* 0x000000001a147229 */ /* 0x000fcc0000000014 */
[----:B------:R-:W-:-:S08]  /*1850*/  DADD R12, R18, R12 ;  /* 0x00000000120c7229 */ /* 0x000fd0000000000c */
[----:B------:R-:W-:-:S08]  /*1860*/  DADD R12, R20, R12 ;  /* 0x00000000140c7229 */ /* 0x000fd0000000000c */
[----:B------:R-:W-:-:S08]  /*1870*/  DADD R18, R16, R12 ;  /* 0x0000000010127229 */ /* 0x000fd0000000000c */
[----:B------:R-:W-:-:S08]  /*1880*/  DADD R16, R14, R18 ;  /* 0x000000000e107229 */ /* 0x000fd00000000012 */
[--C-:B------:R-:W-:Y:S02]  /*1890*/  DFMA R12, RZ, UR6, R16.reuse ;  /* 0x00000006ff0c7c2b */ /* 0x100fe40008000010 */
[----:B------:R-:W-:-:S06]  /*18a0*/  DADD R14, R14, -R16 ;  /* 0x000000000e0e7229 */ /* 0x000fcc0000000810 */
[----:B------:R-:W-:Y:S02]  /*18b0*/  DFMA R20, RZ, -UR6, R12 ;  /* 0x80000006ff147c2b */ /* 0x000fe4000800000c */
[----:B------:R-:W-:-:S06]  /*18c0*/  DADD R14, R18, R14 ;  /* 0x00000000120e7229 */ /* 0x000fcc000000000e */
[----:B------:R-:W-:Y:S01]  /*18d0*/  DADD R20, -R16, R20 ;  /* 0x0000000010147229 */ /* 0x000fe20000000114 */
[----:B------:R-:W-:Y:S01]  /*18e0*/  LOP3.LUT R17, R9, 0xff0fffff, RZ, 0xc0, !PT ;  /* 0xff0fffff09117812 */ /* 0x000fe200078ec0ff */
[----:B------:R-:W-:-:S06]  /*18f0*/  IMAD.MOV.U32 R16, RZ, RZ, R8 ;  /* 0x000000ffff107224 */ /* 0x000fcc00078e0008 */
[----:B------:R-:W-:-:S08]  /*1900*/  DADD R14, R14, -R20 ;  /* 0x000000000e0e7229 */ /* 0x000fd00000000814 */
[----:B------:R-:W-:Y:S01]  /*1910*/  DFMA R18, RZ, UR8, R14 ;  /* 0x00000008ff127c2b */ /* 0x000fe2000800000e */
[----:B------:R-:W-:-:S05]  /*1920*/  IMAD.SHL.U32 R14, R9, 0x2, RZ ;  /* 0x00000002090e7824 */ /* 0x000fca00078e00ff */
[----:B------:R-:W-:Y:S02]  /*1930*/  ISETP.GT.U32.AND P1, PT, R14, -0x2000001, PT ;  /* 0xfdffffff0e00780c */ /* 0x000fe40003f24070 */
[----:B------:R-:W-:Y:S02]  /*1940*/  DADD R14, R12, R18 ;  /* 0x000000000c0e7229 */ /* 0x000fe40000000012 */
[----:B------:R-:W-:-:S06]  /*1950*/  SEL R17, R17, R9, P1 ;  /* 0x0000000911117207 */ /* 0x000fcc0000800000 */
[----:B------:R-:W-:Y:S02]  /*1960*/  DADD R12, R12, -R14 ;  /* 0x000000000c0c7229 */ /* 0x000fe4000000080e */
[----:B------:R-:W-:-:S06]  /*1970*/  DMUL R8, R14, R16 ;  /* 0x000000100e087228 */ /* 0x000fcc0000000000 */
[----:B------:R-:W-:Y:S02]  /*1980*/  DADD R18, R18, R12 ;  /* 0x0000000012127229 */ /* 0x000fe4000000000c */
[----:B------:R-:W-:Y:S01]  /*1990*/  DFMA R14, R14, R16, -R8 ;  /* 0x000000100e0e722b */ /* 0x000fe20000000808 */
[----:B------:R-:W-:Y:S02]  /*19a0*/  IMAD.MOV.U32 R12, RZ, RZ, 0x652b82fe ;  /* 0x652b82feff0c7424 */ /* 0x000fe400078e00ff */
[----:B------:R-:W-:-:S05]  /*19b0*/  IMAD.MOV.U32 R13, RZ, RZ, 0x3ff71547 ;  /* 0x3ff71547ff0d7424 */ /* 0x000fca00078e00ff */
[----:B------:R-:W-:-:S08]  /*19c0*/  DFMA R18, R18, R16, R14 ;  /* 0x000000101212722b */ /* 0x000fd0000000000e */
[----:B------:R-:W-:-:S08]  /*19d0*/  DADD R14, R8, R18 ;  /* 0x00000000080e7229 */ /* 0x000fd00000000012 */
[----:B------:R-:W-:Y:S02]  /*19e0*/  DFMA R12, R14, R12, 6.75539944105574400000e+15 ;  /* 0x433800000e0c742b */ /* 0x000fe4000000000c */
[----:B------:R-:W-:Y:S01]  /*19f0*/  FSETP.GEU.AND P1, PT, |R15|, 4.1917929649353027344, PT ;  /* 0x4086232b0f00780b */ /* 0x000fe20003f2e200 */
[----:B------:R-:W-:-:S05]  /*1a00*/  DADD R8, R8, -R14 ;  /* 0x0000000008087229 */ /* 0x000fca000000080e */
[----:B------:R-:W-:-:S03]  /*1a10*/  DADD R16, R12, -6.75539944105574400000e+15 ;  /* 0xc33800000c107429 */ /* 0x000fc60000000000 */
[----:B------:R-:W-:-:S05]  /*1a20*/  DADD R18, R18, R8 ;  /* 0x0000000012127229 */ /* 0x000fca0000000008 */
[----:B------:R-:W-:Y:S01]  /*1a30*/  DFMA R20, R16, -UR6, R14 ;  /* 0x8000000610147c2b */ /* 0x000fe2000800000e */
[----:B------:R-:W-:Y:S01]  /*1a40*/  UMOV UR6, 0x3b39803f ;  /* 0x3b39803f00067882 */ /* 0x000fe20000000000 */
[----:B------:R-:W-:-:S06]  /*1a50*/  UMOV UR7, 0x3c7abc9e ;  /* 0x3c7abc9e00077882 */ /* 0x000fcc0000000000 */
[----:B------:R-:W-:Y:S01]  /*1a60*/  DFMA R16, R16, -UR6, R20 ;  /* 0x8000000610107c2b */ /* 0x000fe20008000014 */
[----:B------:R-:W-:Y:S01]  /*1a70*/  UMOV UR6, 0x69ce2bdf ;  /* 0x69ce2bdf00067882 */ /* 0x000fe20000000000 */
[----:B------:R-:W-:Y:S01]  /*1a80*/  IMAD.MOV.U32 R20, RZ, RZ, -0x35dec16 ;  /* 0xfca213eaff147424 */ /* 0x000fe200078e00ff */
[----:B------:R-:W-:Y:S01]  /*1a90*/  UMOV UR7, 0x3e5ade15 ;  /* 0x3e5ade1500077882 */ /* 0x000fe20000000000 */
[----:B------:R-:W-:-:S06]  /*1aa0*/  IMAD.MOV.U32 R21, RZ, RZ, 0x3e928af3 ;  /* 0x3e928af3ff157424 */ /* 0x000fcc00078e00ff */
[----:B------:R-:W-:Y:S01]  /*1ab0*/  DFMA R20, R16, UR6, R20 ;  /* 0x0000000610147c2b */ /* 0x000fe20008000014 */
        /* <DEDUP_REMOVED lines=24> */
[----:B------:R-:W-:-:S08]  /*1c40*/  DFMA R20, R16, R20, 1 ;  /* 0x3ff000001014742b */ /* 0x000fd00000000014 */
[----:B------:R-:W-:-:S10]  /*1c50*/  DFMA R16, R16, R20, 1 ;  /* 0x3ff000001010742b */ /* 0x000fd40000000014 */
[----:B------:R-:W-:Y:S02]  /*1c60*/  IMAD R9, R12, 0x100000, R17 ;  /* 0x001000000c097824 */ /* 0x000fe400078e0211 */
[----:B------:R-:W-:Y:S01]  /*1c70*/  IMAD.MOV.U32 R8, RZ, RZ, R16 ;  /* 0x000000ffff087224 */ /* 0x000fe200078e0010 */
[----:B------:R-:W-:Y:S06]  /*1c80*/  @!P1 BRA `(.L_x_18) ;  /* 0x0000000000309947 */ /* 0x000fec0003800000 */
[----:B------:R-:W-:Y:S01]  /*1c90*/  FSETP.GEU.AND P2, PT, |R15|, 4.2275390625, PT ;  /* 0x408748000f00780b */ /* 0x000fe20003f4e200 */
[C---:B------:R-:W-:Y:S02]  /*1ca0*/  DADD R20, R14.reuse, +INF ;  /* 0x7ff000000e147429 */ /* 0x040fe40000000000 */
[----:B------:R-:W-:-:S08]  /*1cb0*/  DSETP.GEU.AND P1, PT, R14, RZ, PT ;  /* 0x000000ff0e00722a */ /* 0x000fd00003f2e000 */
[----:B------:R-:W-:Y:S02]  /*1cc0*/  FSEL R9, R21, RZ, P1 ;  /* 0x000000ff15097208 */ /* 0x000fe40000800000 */
[----:B------:R-:W-:-:S04]  /*1cd0*/  @!P2 LEA.HI R8, R12, R12, RZ, 0x1 ;  /* 0x0000000c0c08a211 */ /* 0x000fc800078f08ff */
[----:B------:R-:W-:Y:S02]  /*1ce0*/  @!P2 SHF.R.S32.HI R13, RZ, 0x1, R8 ;  /* 0x00000001ff0da819 */ /* 0x000fe40000011408 */
[----:B------:R-:W-:-:S03]  /*1cf0*/  FSEL R8, R20, RZ, P1 ;  /* 0x000000ff14087208 */ /* 0x000fc60000800000 */
[----:B------:R-:W-:Y:S02]  /*1d00*/  @!P2 IMAD.IADD R12, R12, 0x1, -R13 ;  /* 0x000000010c0ca824 */ /* 0x000fe400078e0a0d */
[----:B------:R-:W-:-:S03]  /*1d10*/  @!P2 IMAD R17, R13, 0x100000, R17 ;  /* 0x001000000d11a824 */ /* 0x000fc600078e0211 */
[----:B------:R-:W-:Y:S01]  /*1d20*/  @!P2 LEA R13, R12, 0x3ff00000, 0x14 ;  /* 0x3ff000000c0da811 */ /* 0x000fe200078ea0ff */
[----:B------:R-:W-:-:S06]  /*1d30*/  @!P2 IMAD.MOV.U32 R12, RZ, RZ, RZ ;  /* 0x000000ffff0ca224 */ /* 0x000fcc00078e00ff */
[----:B------:R-:W-:-:S11]  /*1d40*/  @!P2 DMUL R8, R16, R12 ;  /* 0x0000000c1008a228 */ /* 0x000fd60000000000 */
.L_x_18:
[----:B------:R-:W-:Y:S02]  /*1d50*/  DFMA R18, R18, R8, R8 ;  /* 0x000000081212722b */ /* 0x000fe40000000008 */
[----:B------:R-:W-:-:S08]  /*1d60*/  DSETP.NEU.AND P1, PT, |R8|, +INF , PT ;  /* 0x7ff000000800742a */ /* 0x000fd00003f2d200 */
[----:B------:R-:W-:Y:S01]  /*1d70*/  FSEL R13, R8, R18, !P1 ;  /* 0x00000012080d7208 */ /* 0x000fe20004800000 */
[----:B------:R-:W-:Y:S01]  /*1d80*/  IMAD.MOV.U32 R8, RZ, RZ, R0 ;  /* 0x000000ffff087224 */ /* 0x000fe200078e0000 */
[----:B------:R-:W-:Y:S01]  /*1d90*/  FSEL R18, R9, R19, !P1 ;  /* 0x0000001309127208 */ /* 0x000fe20004800000 */
[----:B------:R-:W-:-:S04]  /*1da0*/  IMAD.MOV.U32 R9, RZ, RZ, 0x0 ;  /* 0x00000000ff097424 */ /* 0x000fc800078e00ff */
[----:B------:R-:W-:Y:S05]  /*1db0*/  RET.REL.NODEC R8 `(_Z9update_uliiidddfPdS_S_S_) ;  /* 0xffffffe008907950 */ /* 0x000fea0003c3ffff */
.L_x_19:
[----:B------:R-:W-:-:S00]  /*1dc0*/  BRA `(.L_x_19) ;  /* 0xfffffffc00fc7947 */ /* 0x000fc0000383ffff */
[----:B------:R-:W-:-:S00]  /*1dd0*/  NOP ;  /* 0x0000000000007918 */ /* 0x000fc00000000000 */
        /* <DEDUP_REMOVED lines=10> */
.L_x_29:


//--------------------- .text._Z10update_preiidfPdS_S_S_S_ --------------------------
	.section	.text._Z10update_preiidfPdS_S_S_S_,"ax",@progbits
	.align	128
        .global         _Z10update_preiidfPdS_S_S_S_
        .type           _Z10update_preiidfPdS_S_S_S_,@function
        .size           _Z10update_preiidfPdS_S_S_S_,(.L_x_31 - _Z10update_preiidfPdS_S_S_S_)
        .other          _Z10update_preiidfPdS_S_S_S_,@"STO_CUDA_ENTRY STV_DEFAULT"
_Z10update_preiidfPdS_S_S_S_:
.text._Z10update_preiidfPdS_S_S_S_:
[----:B------:R-:W-:Y:S01]  /*0000*/  LDC R1, c[0x0][0x37c] ;  /* 0x0000df00ff017b82 */ /* 0x000fe20000000800 */
[----:B------:R-:W0:Y:S07]  /*0010*/  S2R R0, SR_TID.X ;  /* 0x0000000000007919 */ /* 0x000e2e0000002100 */
[----:B------:R-:W1:Y:S01]  /*0020*/  S2UR UR4, SR_CTAID.X ;  /* 0x00000000000479c3 */ /* 0x000e620000002500 */
[----:B------:R-:W1:Y:S01]  /*0030*/  LDCU UR5, c[0x0][0x360] ;  /* 0x00006c00ff0577ac */ /* 0x000e620008000800 */
[----:B------:R-:W2:Y:S01]  /*0040*/  LDCU UR6, c[0x0][0x380] ;  /* 0x00007000ff0677ac */ /* 0x000ea20008000800 */
[----:B-1----:R-:W-:-:S06]  /*0050*/  UIMAD UR4, UR4, UR5, URZ ;  /* 0x00000005040472a4 */ /* 0x002fcc000f8e02ff */
[----:B0-----:R-:W-:-:S05]  /*0060*/  VIADD R6, R0, UR4 ;  /* 0x0000000400067c36 */ /* 0x001fca0008000000 */
[----:B--2---:R-:W-:-:S13]  /*0070*/  ISETP.GE.AND P0, PT, R6, UR6, PT ;  /* 0x0000000606007c0c */ /* 0x004fda000bf06270 */
[----:B------:R-:W-:Y:S05]  /*0080*/  @P0 EXIT ;  /* 0x000000000000094d */ /* 0x000fea0003800000 */
[----:B------:R-:W0:Y:S01]  /*0090*/  LDC R7, c[0x0][0x384] ;  /* 0x0000e100ff077b82 */ /* 0x000e220000000800 */
[----:B------:R-:W-:Y:S01]  /*00a0*/  IABS R9, R6 ;  /* 0x0000000600097213 */ /* 0x000fe20000000000 */
[----:B------:R-:W1:Y:S01]  /*00b0*/  LDCU.64 UR8, c[0x0][0x358] ;  /* 0x00006b00ff0877ac */ /* 0x000e620008000a00 */
[----:B------:R-:W-:Y:S01]  /*00c0*/  ISETP.GE.AND P2, PT, R6, RZ, PT ;  /* 0x000000ff0600720c */ /* 0x000fe20003f46270 */
[----:B------:R-:W-:Y:S01]  /*00d0*/  BSSY.RECONVERGENT B0, `(.L_x_20) ;  /* 0x00000af000007945 */ /* 0x000fe20003800200 */
[----:B0-----:R-:W-:-:S04]  /*00e0*/  IABS R8, R7 ;  /* 0x0000000700087213 */ /* 0x001fc80000000000 */
[----:B------:R-:W0:Y:S08]  /*00f0*/  I2F.RP R4, R8 ;  /* 0x0000000800047306 */ /* 0x000e300000209400 */
[----:B0-----:R-:W0:Y:S02]  /*0100*/  MUFU.RCP R4, R4 ;  /* 0x0000000400047308 */ /* 0x001e240000001000 */
[----:B0-----:R-:W-:-:S06]  /*0110*/  VIADD R2, R4, 0xffffffe ;  /* 0x0ffffffe04027836 */ /* 0x001fcc0000000000 */
[----:B------:R0:W2:Y:S02]  /*0120*/  F2I.FTZ.U32.TRUNC.NTZ R3, R2 ;  /* 0x0000000200037305 */ /* 0x0000a4000021f000 */
[----:B0-----:R-:W-:Y:S02]  /*0130*/  IMAD.MOV.U32 R2, RZ, RZ, RZ ;  /* 0x000000ffff027224 */ /* 0x001fe400078e00ff */
[----:B--2---:R-:W-:-:S04]  /*0140*/  IMAD.MOV R5, RZ, RZ, -R3 ;  /* 0x000000ffff057224 */ /* 0x004fc800078e0a03 */
[----:B------:R-:W-:-:S04]  /*0150*/  IMAD R5, R5, R8, RZ ;  /* 0x0000000805057224 */ /* 0x000fc800078e02ff */
[----:B------:R-:W-:-:S06]  /*0160*/  IMAD.HI.U32 R3, R3, R5, R2 ;  /* 0x0000000503037227 */ /* 0x000fcc00078e0002 */
[----:B------:R-:W-:-:S04]  /*0170*/  IMAD.HI.U32 R5, R3, R9, RZ ;  /* 0x0000000903057227 */ /* 0x000fc800078e00ff */
[----:B------:R-:W-:-:S04]  /*0180*/  IMAD.MOV R3, RZ, RZ, -R5 ;  /* 0x000000ffff037224 */ /* 0x000fc800078e0a05 */
[----:B------:R-:W-:Y:S01]  /*0190*/  IMAD R3, R8, R3, R9 ;  /* 0x0000000308037224 */ /* 0x000fe200078e0209 */
[----:B------:R-:W-:-:S04]  /*01a0*/  LOP3.LUT R9, RZ, R7, RZ, 0x33, !PT ;  /* 0x00000007ff097212 */ /* 0x000fc800078e33ff */
[----:B------:R-:W-:-:S13]  /*01b0*/  ISETP.GT.U32.AND P0, PT, R8, R3, PT ;  /* 0x000000030800720c */ /* 0x000fda0003f04070 */
[----:B------:R-:W-:-:S05]  /*01c0*/  @!P0 IMAD.IADD R3, R3, 0x1, -R8 ;  /* 0x0000000103038824 */ /* 0x000fca00078e0a08 */
[----:B------:R-:W-:Y:S02]  /*01d0*/  ISETP.GT.U32.AND P1, PT, R8, R3, PT ;  /* 0x000000030800720c */ /* 0x000fe40003f24070 */
[----:B------:R-:W-:-:S04]  /*01e0*/  IADD3 R2, PT, PT, R3, -R8, RZ ;  /* 0x8000000803027210 */ /* 0x000fc80007ffe0ff */
[----:B------:R-:W-:Y:S02]  /*01f0*/  SEL R2, R2, R3, !P1 ;  /* 0x0000000302027207 */ /* 0x000fe40004800000 */
[----:B------:R-:W-:-:S03]  /*0200*/  ISETP.NE.AND P1, PT, R7, RZ, PT ;  /* 0x000000ff0700720c */ /* 0x000fc60003f25270 */
[----:B------:R-:W-:-:S05]  /*0210*/  @!P2 IMAD.MOV R2, RZ, RZ, -R2 ;  /* 0x000000ffff02a224 */ /* 0x000fca00078e0a02 */
[----:B------:R-:W-:-:S04]  /*0220*/  SEL R2, R9, R2, !P1 ;  /* 0x0000000209027207 */ /* 0x000fc80004800000 */
[----:B------:R-:W-:-:S13]  /*0230*/  ISETP.NE.AND P2, PT, R2, RZ, PT ;  /* 0x000000ff0200720c */ /* 0x000fda0003f45270 */
[----:B-1----:R-:W-:Y:S05]  /*0240*/  @P2 BRA `(.L_x_21) ;  /* 0x00000008005c2947 */ /* 0x002fea0003800000 */
[----:B------:R-:W-:Y:S01]  /*0250*/  ISETP.GE.U32.AND P2, PT, R3, R8, PT ;  /* 0x000000080300720c */ /* 0x000fe20003f46070 */
[----:B------:R-:W-:Y:S01]  /*0260*/  @!P0 VIADD R5, R5, 0x1 ;  /* 0x0000000105058836 */ /* 0x000fe20000000000 */
[----:B------:R-:W-:Y:S01]  /*0270*/  LOP3.LUT R4, R6, R7, RZ, 0x3c, !PT ;  /* 0x0000000706047212 */ /* 0x000fe200078e3cff */
[----:B------:R-:W0:Y:S01]  /*0280*/  LDC.64 R2, c[0x0][0x3b8] ;  /* 0x0000ee00ff027b82 */ /* 0x000e220000000a00 */
[----:B------:R-:W-:Y:S02]  /*0290*/  ISETP.GE.AND P0, PT, R7, 0x1, PT ;  /* 0x000000010700780c */ /* 0x000fe40003f06270 */
[----:B------:R-:W-:-:S07]  /*02a0*/  ISETP.GE.AND P3, PT, R4, RZ, PT ;  /* 0x000000ff0400720c */ /* 0x000fce0003f66270 */
[----:B------:R-:W-:-:S06]  /*02b0*/  @P2 VIADD R5, R5, 0x1 ;  /* 0x0000000105052836 */ /* 0x000fcc0000000000 */
[----:B------:R-:W-:-:S05]  /*02c0*/  @!P3 IMAD.MOV R5, RZ, RZ, -R5 ;  /* 0x000000ffff05b224 */ /* 0x000fca00078e0a05 */
[----:B------:R-:W-:-:S05]  /*02d0*/  SEL R5, R9, R5, !P1 ;  /* 0x0000000509057207 */ /* 0x000fca0004800000 */
[----:B0-----:R-:W-:-:S05]  /*02e0*/  IMAD.WIDE R2, R5, 0x8, R2 ;  /* 0x0000000805027825 */ /* 0x001fca00078e0202 */
[----:B------:R0:W-:Y:S01]  /*02f0*/  STG.E.64 desc[UR8][R2.64], RZ ;  /* 0x000000ff02007986 */ /* 0x0001e2000c101b08 */
[----:B------:R-:W-:Y:S05]  /*0300*/  @!P0 BRA `(.L_x_21) ;  /* 0x00000008002c8947 */ /* 0x000fea0003800000 */
[C---:B------:R-:W-:Y:S01]  /*0310*/  ISETP.GE.U32.AND P0, PT, R7.reuse, 0x10, PT ;  /* 0x000000100700780c */ /* 0x040fe20003f06070 */
[----:B------:R-:W-:Y:S01]  /*0320*/  HFMA2 R9, -RZ, RZ, 0, 0 ;  /* 0x00000000ff097431 */ /* 0x000fe200000001ff */
[----:B------:R-:W-:Y:S02]  /*0330*/  LOP3.LUT R11, R7, 0xf, RZ, 0xc0, !PT ;  /* 0x0000000f070b7812 */ /* 0x000fe400078ec0ff */
[----:B------:R-:W-:Y:S02]  /*0340*/  CS2R R12, SRZ ;  /* 0x00000000000c7805 */ /* 0x000fe4000001ff00 */
[----:B------:R-:W-:-:S07]  /*0350*/  ISETP.NE.AND P1, PT, R11, RZ, PT ;  /* 0x000000ff0b00720c */ /* 0x000fce0003f25270 */
[----:B------:R-:W-:Y:S06]  /*0360*/  @!P0 BRA `(.L_x_22) ;  /* 0x0000000000fc8947 */ /* 0x000fec0003800000 */
[----:B------:R-:W1:Y:S01]  /*0370*/  LDCU.64 UR6, c[0x0][0x398] ;  /* 0x00007300ff0677ac */ /* 0x000e620008000a00 */
[----:B------:R-:W-:Y:S01]  /*0380*/  LOP3.LUT R9, R7, 0x7ffffff0, RZ, 0xc0, !PT ;  /* 0x7ffffff007097812 */ /* 0x000fe200078ec0ff */
[----:B------:R-:W-:Y:S01]  /*0390*/  IMAD.MOV.U32 R10, RZ, RZ, R6 ;  /* 0x000000ffff0a7224 */ /* 0x000fe200078e0006 */
[----:B------:R-:W-:Y:S01]  /*03a0*/  CS2R R12, SRZ ;  /* 0x00000000000c7805 */ /* 0x000fe2000001ff00 */
[----:B------:R-:W2:Y:S02]  /*03b0*/  LDCU.64 UR10, c[0x0][0x388] ;  /* 0x00007100ff0a77ac */ /* 0x000ea40008000a00 */
[----:B------:R-:W-:Y:S01]  /*03c0*/  IMAD.MOV R8, RZ, RZ, -R9 ;  /* 0x000000ffff087224 */ /* 0x000fe200078e0a09 */
[----:B-1----:R-:W-:-:S04]  /*03d0*/  UIADD3 UR5, UP0, UPT, UR6, 0x40, URZ ;  /* 0x0000004006057890 */ /* 0x002fc8000ff1e0ff */
[----:B--2---:R-:W-:-:S12]  /*03e0*/  UIADD3.X UR6, UPT, UPT, URZ, UR7, URZ, UP0, !UPT ;  /* 0x00000007ff067290 */ /* 0x004fd800087fe4ff */
.L_x_23:
[----:B------:R-:W-:Y:S02]  /*03f0*/  IMAD.U32 R4, RZ, RZ, UR5 ;  /* 0x00000005ff047e24 */ /* 0x000fe4000f8e00ff */
[----:B------:R-:W-:Y:S02]  /*0400*/  IMAD.U32 R5, RZ, RZ, UR6 ;  /* 0x00000006ff057e24 */ /* 0x000fe4000f8e00ff */
[----:B------:R-:W-:-:S05]  /*0410*/  IMAD.WIDE R4, R10, 0x8, R4 ;  /* 0x000000080a047825 */ /* 0x000fca00078e0204 */
[----:B------:R-:W2:Y:S02]  /*0420*/  LDG.E.64 R14, desc[UR8][R4.64+-0x40] ;  /* 0xffffc008040e7981 */ /* 0x000ea4000c1e1b00 */
[----:B--2---:R-:W-:-:S07]  /*0430*/  DFMA R14, R14, UR10, R12 ;  /* 0x0000000a0e0e7c2b */ /* 0x004fce000800000c */
[----:B------:R1:W-:Y:S04]  /*0440*/  STG.E.64 desc[UR8][R2.64], R14 ;  /* 0x0000000e02007986 */ /* 0x0003e8000c101b08 */
[----:B---3--:R-:W2:Y:S02]  /*0450*/  LDG.E.64 R12, desc[UR8][R4.64+-0x38] ;  /* 0xffffc808040c7981 */ /* 0x008ea4000c1e1b00 */
[----:B--2---:R-:W-:-:S07]  /*0460*/  DFMA R12, R12, UR10, R14 ;  /* 0x0000000a0c0c7c2b */ /* 0x004fce000800000e */
[----:B------:R2:W-:Y:S04]  /*0470*/  STG.E.64 desc[UR8][R2.64], R12 ;  /* 0x0000000c02007986 */ /* 0x0005e8000c101b08 */
[----:B------:R-:W3:Y:S02]  /*0480*/  LDG.E.64 R16, desc[UR8][R4.64+-0x30] ;  /* 0xffffd00804107981 */ /* 0x000ee4000c1e1b00 */
[----:B---3--:R-:W-:-:S07]  /*0490*/  DFMA R16, R16, UR10, R12 ;  /* 0x0000000a10107c2b */ /* 0x008fce000800000c */
[----:B------:R3:W-:Y:S04]  /*04a0*/  STG.E.64 desc[UR8][R2.64], R16 ;  /* 0x0000001002007986 */ /* 0x0007e8000c101b08 */
[----:B------:R-:W4:Y:S02]  /*04b0*/  LDG.E.64 R18, desc[UR8][R4.64+-0x28] ;  /* 0xffffd80804127981 */ /* 0x000f24000c1e1b00 */
[----:B----4-:R-:W-:-:S07]  /*04c0*/  DFMA R18, R18, UR10, R16 ;  /* 0x0000000a12127c2b */ /* 0x010fce0008000010 */
[----:B------:R4:W-:Y:S04]  /*04d0*/  STG.E.64 desc[UR8][R2.64], R18 ;  /* 0x0000001202007986 */ /* 0x0009e8000c101b08 */
[----:B------:R-:W5:Y:S02]  /*04e0*/  LDG.E.64 R20, desc[UR8][R4.64+-0x20] ;  /* 0xffffe00804147981 */ /* 0x000f64000c1e1b00 */
[----:B-----5:R-:W-:-:S07]  /*04f0*/  DFMA R20, R20, UR10, R18 ;  /* 0x0000000a14147c2b */ /* 0x020fce0008000012 */
[----:B------:R5:W-:Y:S04]  /*0500*/  STG.E.64 desc[UR8][R2.64], R20 ;  /* 0x0000001402007986 */ /* 0x000be8000c101b08 */
[----:B-1----:R-:W2:Y:S02]  /*0510*/  LDG.E.64 R14, desc[UR8][R4.64+-0x18] ;  /* 0xffffe808040e7981 */ /* 0x002ea4000c1e1b00 */
[----:B--2---:R-:W-:-:S07]  /*0520*/  DFMA R14, R14, UR10, R20 ;  /* 0x0000000a0e0e7c2b */ /* 0x004fce0008000014 */
[----:B------:R1:W-:Y:S04]  /*0530*/  STG.E.64 desc[UR8][R2.64], R14 ;  /* 0x0000000e02007986 */ /* 0x0003e8000c101b08 */
[----:B------:R-:W2:Y:S02]  /*0540*/  LDG.E.64 R12, desc[UR8][R4.64+-0x10] ;  /* 0xfffff008040c7981 */ /* 0x000ea4000c1e1b00 */
[----:B--2---:R-:W-:-:S07]  /*0550*/  DFMA R12, R12, UR10, R14 ;  /* 0x0000000a0c0c7c2b */ /* 0x004fce000800000e */
[----:B------:R2:W-:Y:S04]  /*0560*/  STG.E.64 desc[UR8][R2.64], R12 ;  /* 0x0000000c02007986 */ /* 0x0005e8000c101b08 */
[----:B---3--:R-:W3:Y:S02]  /*0570*/  LDG.E.64 R16, desc[UR8][R4.64+-0x8] ;  /* 0xfffff80804107981 */ /* 0x008ee4000c1e1b00 */
[----:B---3--:R-:W-:-:S07]  /*0580*/  DFMA R16, R16, UR10, R12 ;  /* 0x0000000a10107c2b */ /* 0x008fce000800000c */
[----:B------:R3:W-:Y:S04]  /*0590*/  STG.E.64 desc[UR8][R2.64], R16 ;  /* 0x0000001002007986 */ /* 0x0007e8000c101b08 */
[----:B----4-:R-:W4:Y:S02]  /*05a0*/  LDG.E.64 R18, desc[UR8][R4.64] ;  /* 0x0000000804127981 */ /* 0x010f24000c1e1b00 */
[----:B----4-:R-:W-:-:S07]  /*05b0*/  DFMA R18, R18, UR10, R16 ;  /* 0x0000000a12127c2b */ /* 0x010fce0008000010 */
[----:B------:R4:W-:Y:S04]  /*05c0*/  STG.E.64 desc[UR8][R2.64], R18 ;  /* 0x0000001202007986 */ /* 0x0009e8000c101b08 */
[----:B-----5:R-:W5:Y:S02]  /*05d0*/  LDG.E.64 R20, desc[UR8][R4.64+0x8] ;  /* 0x0000080804147981 */ /* 0x020f64000c1e1b00 */
        /* <DEDUP_REMOVED lines=14> */
[----:B-----5:R-:W4:Y:S02]  /*06c0*/  LDG.E.64 R20, desc[UR8][R4.64+0x30] ;  /* 0x0000300804147981 */ /* 0x020f24000c1e1b00 */
[----:B----4-:R-:W-:-:S07]  /*06d0*/  DFMA R20, R20, UR10, R18 ;  /* 0x0000000a14147c2b */ /* 0x010fce0008000012 */
[----:B------:R3:W-:Y:S04]  /*06e0*/  STG.E.64 desc[UR8][R2.64], R20 ;  /* 0x0000001402007986 */ /* 0x0007e8000c101b08 */
[----:B-1----:R-:W2:Y:S01]  /*06f0*/  LDG.E.64 R14, desc[UR8][R4.64+0x38] ;  /* 0x00003808040e7981 */ /* 0x002ea2000c1e1b00 */
[----:B------:R-:W-:Y:S01]  /*0700*/  IADD3 R8, PT, PT, R8, 0x10, RZ ;  /* 0x0000001008087810 */ /* 0x000fe20007ffe0ff */
[----:B------:R-:W-:-:S03]  /*0710*/  VIADD R10, R10, 0x10 ;  /* 0x000000100a0a7836 */ /* 0x000fc60000000000 */
[----:B------:R-:W-:Y:S01]  /*0720*/  ISETP.NE.AND P0, PT, R8, RZ, PT ;  /* 0x000000ff0800720c */ /* 0x000fe20003f05270 */
[----:B--2---:R-:W-:-:S07]  /*0730*/  DFMA R12, R14, UR10, R20 ;  /* 0x0000000a0e0c7c2b */ /* 0x004fce0008000014 */
[----:B------:R3:W-:Y:S05]  /*0740*/  STG.E.64 desc[UR8][R2.64], R12 ;  /* 0x0000000c02007986 */ /* 0x0007ea000c101b08 */
[----:B------:R-:W-:Y:S05]  /*0750*/  @P0 BRA `(.L_x_23) ;  /* 0xfffffffc00240947 */ /* 0x000fea000383ffff */
.L_x_22:
[----:B------:R-:W-:Y:S05]  /*0760*/  @!P1 BRA `(.L_x_21) ;  /* 0x0000000400149947 */ /* 0x000fea0003800000 */
[----:B------:R-:W-:Y:S02]  /*0770*/  ISETP.GE.U32.AND P0, PT, R11, 0x8, PT ;  /* 0x000000080b00780c */ /* 0x000fe40003f06070 */
[----:B------:R-:W-:-:S04]  /*0780*/  LOP3.LUT R8, R7, 0x7, RZ, 0xc0, !PT ;  /* 0x0000000707087812 */ /* 0x000fc800078ec0ff */
[----:B------:R-:W-:-:S07]  /*0790*/  ISETP.NE.AND P1, PT, R8, RZ, PT ;  /* 0x000000ff0800720c */ /* 0x000fce0003f25270 */
[----:B------:R-:W-:Y:S06]  /*07a0*/  @!P0 BRA `(.L_x_24) ;  /* 0x0000000000748947 */ /* 0x000fec0003800000 */
[----:B------:R-:W1:Y:S01]  /*07b0*/  LDC.64 R4, c[0x0][0x398] ;  /* 0x0000e600ff047b82 */ /* 0x000e620000000a00 */
[----:B------:R-:W-:Y:S01]  /*07c0*/  IMAD.IADD R11, R6, 0x1, R9 ;  /* 0x00000001060b7824 */ /* 0x000fe200078e0209 */
[----:B------:R-:W2:Y:S03]  /*07d0*/  LDCU.64 UR6, c[0x0][0x388] ;  /* 0x00007100ff0677ac */ /* 0x000ea60008000a00 */
[----:B-1----:R-:W-:-:S05]  /*07e0*/  IMAD.WIDE R4, R11, 0x8, R4 ;  /* 0x000000080b047825 */ /* 0x002fca00078e0204 */
        /* <DEDUP_REMOVED lines=15> */
[----:B-1----:R-:W5:Y:S02]  /*08e0*/  LDG.E.64 R10, desc[UR8][R4.64+0x28] ;  /* 0x00002808040a7981 */ /* 0x002f64000c1e1b00 */
[----:B-----5:R-:W-:-:S07]  /*08f0*/  DFMA R10, R10, UR6, R18 ;  /* 0x000000060a0a7c2b */ /* 0x020fce0008000012 */
[----:B------:R4:W-:Y:S04]  /*0900*/  STG.E.64 desc[UR8][R2.64], R10 ;  /* 0x0000000a02007986 */ /* 0x0009e8000c101b08 */
[----:B--2---:R-:W3:Y:S02]  /*0910*/  LDG.E.64 R12, desc[UR8][R4.64+0x30] ;  /* 0x00003008040c7981 */ /* 0x004ee4000c1e1b00 */
[----:B---3--:R-:W-:-:S07]  /*0920*/  DFMA R14, R12, UR6, R10 ;  /* 0x000000060c0e7c2b */ /* 0x008fce000800000a */
[----:B------:R4:W-:Y:S04]  /*0930*/  STG.E.64 desc[UR8][R2.64], R14 ;  /* 0x0000000e02007986 */ /* 0x0009e8000c101b08 */
[----:B------:R-:W2:Y:S01]  /*0940*/  LDG.E.64 R12, desc[UR8][R4.64+0x38] ;  /* 0x00003808040c7981 */ /* 0x000ea2000c1e1b00 */
[----:B------:R-:W-:Y:S01]  /*0950*/  VIADD R9, R9, 0x8 ;  /* 0x0000000809097836 */ /* 0x000fe20000000000 */
[----:B--2---:R-:W-:-:S07]  /*0960*/  DFMA R12, R12, UR6, R14 ;  /* 0x000000060c0c7c2b */ /* 0x004fce000800000e */
[----:B------:R4:W-:Y:S04]  /*0970*/  STG.E.64 desc[UR8][R2.64], R12 ;  /* 0x0000000c02007986 */ /* 0x0009e8000c101b08 */
.L_x_24:
[----:B------:R-:W-:Y:S05]  /*0980*/  @!P1 BRA `(.L_x_21) ;  /* 0x00000000008c9947 */ /* 0x000fea0003800000 */
[----:B------:R-:W-:Y:S02]  /*0990*/  ISETP.GE.U32.AND P0, PT, R8, 0x4, PT ;  /* 0x000000040800780c */ /* 0x000fe40003f06070 */
[----:B------:R-:W-:-:S04]  /*09a0*/  LOP3.LUT R7, R7, 0x3, RZ, 0xc0, !PT ;  /* 0x0000000307077812 */ /* 0x000fc800078ec0ff */
[----:B------:R-:W-:-:S07]  /*09b0*/  ISETP.NE.AND P1, PT, R7, RZ, PT ;  /* 0x000000ff0700720c */ /* 0x000fce0003f25270 */
[----:B------:R-:W-:Y:S06]  /*09c0*/  @!P0 BRA `(.L_x_25) ;  /* 0x0000000000448947 */ /* 0x000fec0003800000 */
[----:B------:R-:W1:Y:S01]  /*09d0*/  LDC.64 R4, c[0x0][0x398] ;  /* 0x0000e600ff047b82 */ /* 0x000e620000000a00 */
[----:B---34-:R-:W-:Y:S01]  /*09e0*/  IMAD.IADD R17, R6, 0x1, R9 ;  /* 0x0000000106117824 */ /* 0x018fe200078e0209 */
[----:B------:R-:W2:Y:S03]  /*09f0*/  LDCU.64 UR6, c[0x0][0x388] ;  /* 0x00007100ff0677ac */ /* 0x000ea60008000a00 */
[----:B-1----:R-:W-:-:S05]  /*0a00*/  IMAD.WIDE R16, R17, 0x8, R4 ;  /* 0x0000000811107825 */ /* 0x002fca00078e0204 */
[----:B------:R-:W2:Y:S02]  /*0a10*/  LDG.E.64 R4, desc[UR8][R16.64] ;  /* 0x0000000810047981 */ /* 0x000ea4000c1e1b00 */
[----:B--2---:R-:W-:-:S07]  /*0a20*/  DFMA R4, R4, UR6, R12 ;  /* 0x0000000604047c2b */ /* 0x004fce000800000c */
[----:B------:R1:W-:Y:S04]  /*0a30*/  STG.E.64 desc[UR8][R2.64], R4 ;  /* 0x0000000402007986 */ /* 0x0003e8000c101b08 */
[----:B------:R-:W2:Y:S02]  /*0a40*/  LDG.E.64 R10, desc[UR8][R16.64+0x8] ;  /* 0x00000808100a7981 */ /* 0x000ea4000c1e1b00 */
[----:B--2---:R-:W-:-:S07]  /*0a50*/  DFMA R10, R10, UR6, R4 ;  /* 0x000000060a0a7c2b */ /* 0x004fce0008000004 */
[----:B------:R1:W-:Y:S04]  /*0a60*/  STG.E.64 desc[UR8][R2.64], R10 ;  /* 0x0000000a02007986 */ /* 0x0003e8000c101b08 */
[----:B------:R-:W2:Y:S02]  /*0a70*/  LDG.E.64 R12, desc[UR8][R16.64+0x10] ;  /* 0x00001008100c7981 */ /* 0x000ea4000c1e1b00 */
[----:B--2---:R-:W-:-:S07]  /*0a80*/  DFMA R14, R12, UR6, R10 ;  /* 0x000000060c0e7c2b */ /* 0x004fce000800000a */
[----:B------:R1:W-:Y:S04]  /*0a90*/  STG.E.64 desc[UR8][R2.64], R14 ;  /* 0x0000000e02007986 */ /* 0x0003e8000c101b08 */
[----:B------:R-:W2:Y:S01]  /*0aa0*/  LDG.E.64 R12, desc[UR8][R16.64+0x18] ;  /* 0x00001808100c7981 */ /* 0x000ea2000c1e1b00 */
[----:B------:R-:W-:Y:S01]  /*0ab0*/  IADD3 R9, PT, PT, R9, 0x4, RZ ;  /* 0x0000000409097810 */ /* 0x000fe20007ffe0ff */
[----:B--2---:R-:W-:-:S07]  /*0ac0*/  DFMA R12, R12, UR6, R14 ;  /* 0x000000060c0c7c2b */ /* 0x004fce000800000e */
[----:B------:R1:W-:Y:S04]  /*0ad0*/  STG.E.64 desc[UR8][R2.64], R12 ;  /* 0x0000000c02007986 */ /* 0x0003e8000c101b08 */
.L_x_25:
[----:B------:R-:W-:Y:S05]  /*0ae0*/  @!P1 BRA `(.L_x_21) ;  /* 0x0000000000349947 */ /* 0x000fea0003800000 */
[----:B-1--4-:R-:W1:Y:S01]  /*0af0*/  LDC.64 R10, c[0x0][0x398] ;  /* 0x0000e600ff0a7b82 */ /* 0x012e620000000a00 */
[----:B------:R-:W-:Y:S01]  /*0b00*/  IADD3 R9, PT, PT, R0, UR4, R9 ;  /* 0x0000000400097c10 */ /* 0x000fe2000fffe009 */
[----:B------:R-:W-:Y:S01]  /*0b10*/  IMAD.MOV R7, RZ, RZ, -R7 ;  /* 0x000000ffff077224 */ /* 0x000fe200078e0a07 */
[----:B------:R-:W2:Y:S01]  /*0b20*/  LDCU.64 UR6, c[0x0][0x388] ;  /* 0x00007100ff0677ac */ /* 0x000ea20008000a00 */
[----:B------:R-:W-:-:S05]  /*0b30*/  NOP ;  /* 0x0000000000007918 */ /* 0x000fca0000000000 */
.L_x_26:
[----:B-1----:R-:W-:-:S06]  /*0b40*/  IMAD.WIDE R4, R9, 0x8, R10 ;  /* 0x0000000809047825 */ /* 0x002fcc00078e020a */
[----:B------:R-:W2:Y:S01]  /*0b50*/  LDG.E.64 R4, desc[UR8][R4.64] ;  /* 0x0000000804047981 */ /* 0x000ea2000c1e1b00 */
[----:B------:R-:W-:Y:S02]  /*0b60*/  VIADD R7, R7, 0x1 ;  /* 0x0000000107077836 */ /* 0x000fe40000000000 */
[----:B------:R-:W-:-:S03]  /*0b70*/  VIADD R9, R9, 0x1 ;  /* 0x0000000109097836 */ /* 0x000fc60000000000 */
[----:B------:R-:W-:Y:S01]  /*0b80*/  ISETP.NE.AND P0, PT, R7, RZ, PT ;  /* 0x000000ff0700720c */ /* 0x000fe20003f05270 */
[----:B--23--:R-:W-:-:S07]  /*0b90*/  DFMA R12, R4, UR6, R12 ;  /* 0x00000006040c7c2b */ /* 0x00cfce000800000c */
[----:B------:R1:W-:Y:S05]  /*0ba0*/  STG.E.64 desc[UR8][R2.64], R12 ;  /* 0x0000000c02007986 */ /* 0x0003ea000c101b08 */
[----:B------:R-:W-:Y:S05]  /*0bb0*/  @P0 BRA `(.L_x_26) ;  /* 0xfffffffc00e00947 */ /* 0x000fea000383ffff */
.L_x_21:
[----:B------:R-:W-:Y:S05]  /*0bc0*/  BSYNC.RECONVERGENT B0 ;  /* 0x0000000000007941 */ /* 0x000fea0003800200 */
.L_x_20:
[----:B01-34-:R-:W0:Y:S01]  /*0bd0*/  LDC.64 R2, c[0x0][0x3a0] ;  /* 0x0000e800ff027b82 */ /* 0x01be220000000a00 */
[----:B------:R-:W1:Y:S07]  /*0be0*/  LDCU UR5, c[0x0][0x390] ;  /* 0x00007200ff0577ac */ /* 0x000e6e0008000800 */
[----:B------:R-:W2:Y:S08]  /*0bf0*/  LDC.64 R8, c[0x0][0x3b0] ;  /* 0x0000ec00ff087b82 */ /* 0x000eb00000000a00 */
[----:B------:R-:W3:Y:S01]  /*0c00*/  LDC.64 R10, c[0x0][0x3a8] ;  /* 0x0000ea00ff0a7b82 */ /* 0x000ee20000000a00 */
[----:B0-----:R-:W-:-:S06]  /*0c10*/  IMAD.WIDE R2, R6, 0x8, R2 ;  /* 0x0000000806027825 */ /* 0x001fcc00078e0202 */
[----:B------:R-:W4:Y:S01]  /*0c20*/  LDG.E.64 R2, desc[UR8][R2.64] ;  /* 0x0000000802027981 */ /* 0x000f22000c1e1b00 */
[----:B--2---:R-:W-:-:S06]  /*0c30*/  IMAD.WIDE R8, R6, 0x8, R8 ;  /* 0x0000000806087825 */ /* 0x004fcc00078e0208 */
[----:B------:R-:W4:Y:S01]  /*0c40*/  LDG.E.64 R8, desc[UR8][R8.64] ;  /* 0x0000000808087981 */ /* 0x000f22000c1e1b00 */
[----:B-1----:R-:W4:Y:S01]  /*0c50*/  F2F.F64.F32 R4, UR5 ;  /* 0x0000000500047d10 */ /* 0x002f220008201800 */
[----:B---3--:R-:W-:Y:S01]  /*0c60*/  IMAD.WIDE R6, R6, 0x8, R10 ;  /* 0x0000000806067825 */ /* 0x008fe200078e020a */
[----:B----4-:R-:W-:-:S07]  /*0c70*/  DFMA R4, R4, R8, R2 ;  /* 0x000000080404722b */ /* 0x010fce0000000002 */
[----:B------:R-:W-:Y:S01]  /*0c80*/  STG.E.64 desc[UR8][R6.64], R4 ;  /* 0x0000000406007986 */ /* 0x000fe2000c101b08 */
[----:B------:R-:W-:Y:S05]  /*0c90*/  EXIT ;  /* 0x000000000000794d */ /* 0x000fea0003800000 */
.L_x_27:
        /* <DEDUP_REMOVED lines=14> */
.L_x_31:


//--------------------- .nv.shared.reserved.0     --------------------------
	.section	.nv.shared.reserved.0,"aw",@nobits
	.weak		__nv_reservedSMEM_offset_0_alias
	.size		__nv_reservedSMEM_offset_0_alias, 0, 64
	.other		__nv_reservedSMEM_offset_0_alias,@"STO_CUDA_RESERVED_SHARED STV_DEFAULT"
__nv_reservedSMEM_offset_0_alias:
	.zero		0
	.zero		64


//--------------------- .nv.constant0._Z9update_uliiidddfPdS_S_S_ --------------------------
	.section	.nv.constant0._Z9update_uliiidddfPdS_S_S_,"a",@progbits
	.sectionflags	@""
	.align	4
.nv.constant0._Z9update_uliiidddfPdS_S_S_:
	.zero		976


//--------------------- .nv.constant0._Z10update_preiidfPdS_S_S_S_ --------------------------
	.section	.nv.constant0._Z10update_preiidfPdS_S_S_S_,"a",@progbits
	.sectionflags	@""
	.align	4
.nv.constant0._Z10update_preiidfPdS_S_S_S_:
	.zero		960


//--------------------- SYMBOLS --------------------------

	.type		.nv.reservedSmem.offset0,@object
	.size		.nv.reservedSmem.offset0,0x4
